	.target	sm_90a

	.elftype	@"ET_EXEC"


//--------------------- .note.nv.tkinfo           --------------------------
	.section	.note.nv.tkinfo,"",@"SHT_NOTE"
	.sectionflags	@"SHF_NOTE_NV_TKINFO"
	.tkinfo
        /*0018*/ 	.word	0x00000002
        /*0030*/ 	.string	""
        /*0030*/ 	.string	"ptxas"
        /*0030*/ 	.string	"Cuda compilation tools, release 13.0, V13.0.88"
        /*0030*/ 	.string	"Build cuda_13.0.r13.0/compiler.36424714_0"
        /*0030*/ 	.string	"-v  -suppress-debug-info  -lineinfo  -arch sm_90a "



//--------------------- .note.nv.cuinfo           --------------------------
	.section	.note.nv.cuinfo,"",@"SHT_NOTE"
	.sectionflags	@"SHF_NOTE_NV_CUINFO"
        /*0018*/ 	.short	0x0002
        /*001a*/ 	.short	0x005a
        /*001c*/ 	.short	0x0082
	.zero		2


//--------------------- .nv.info                  --------------------------
	.section	.nv.info,"",@"SHT_CUDA_INFO"
	.align	4


	//----- nvinfo : EIATTR_REGCOUNT
	.align		4
        /*0000*/ 	.byte	0x04, 0x2f
        /*0002*/ 	.short	(.L_1 - .L_0)
	.align		4
.L_0:
        /*0004*/ 	.word	index@(gluon_wgmma)
        /*0008*/ 	.word	0x0000005a


	//----- nvinfo : EIATTR_FRAME_SIZE
	.align		4
.L_1:
        /*000c*/ 	.byte	0x04, 0x11
        /*000e*/ 	.short	(.L_3 - .L_2)
	.align		4
.L_2:
        /*0010*/ 	.word	index@(gluon_wgmma)
        /*0014*/ 	.word	0x00000000


	//----- nvinfo : EIATTR_MIN_STACK_SIZE
	.align		4
.L_3:
        /*0018*/ 	.byte	0x04, 0x12
        /*001a*/ 	.short	(.L_5 - .L_4)
	.align		4
.L_4:
        /*001c*/ 	.word	index@(gluon_wgmma)
        /*0020*/ 	.word	0x00000000
.L_5:


//--------------------- .nv.compat                --------------------------
	.section	.nv.compat,"",@"SHT_CUDA_COMPAT_INFO"
	.align	4
        /*0000*/ 	.byte	0x02, 0x09, 0x01, 0x00, 0x02, 0x02, 0x04, 0x00, 0x02, 0x05, 0x05, 0x00, 0x03, 0x07, 0x01, 0x01
        /*0010*/ 	.byte	0x02, 0x03, 0x03, 0x00, 0x02, 0x06, 0x01, 0x00, 0x04, 0x0b, 0x08, 0x00, 0x00, 0x00, 0x00, 0x00
        /*0020*/ 	.byte	0x00, 0x00, 0x00, 0x00


//--------------------- .nv.info.gluon_wgmma      --------------------------
	.section	.nv.info.gluon_wgmma,"",@"SHT_CUDA_INFO"
	.sectionflags	@""
	.align	4


	//----- nvinfo : EIATTR_CUDA_API_VERSION
	.align		4
        /*0000*/ 	.byte	0x04, 0x37
        /*0002*/ 	.short	(.L_7 - .L_6)
.L_6:
        /*0004*/ 	.word	0x00000082


	//----- nvinfo : EIATTR_KPARAM_INFO
	.align		4
.L_7:
        /*0008*/ 	.byte	0x04, 0x17
        /*000a*/ 	.short	(.L_9 - .L_8)
.L_8:
        /*000c*/ 	.word	0x00000000
        /*0010*/ 	.short	0x000a
        /*0012*/ 	.short	0x0048
        /*0014*/ 	.byte	0x00, 0xf4, 0x21, 0x00


	//----- nvinfo : EIATTR_KPARAM_INFO
	.align		4
.L_9:
        /*0018*/ 	.byte	0x04, 0x17
        /*001a*/ 	.short	(.L_11 - .L_10)
.L_10:
        /*001c*/ 	.word	0x00000000
        /*0020*/ 	.short	0x0009
        /*0022*/ 	.short	0x0040
        /*0024*/ 	.byte	0x00, 0xf4, 0x21, 0x00


	//----- nvinfo : EIATTR_KPARAM_INFO
	.align		4
.L_11:
        /*0028*/ 	.byte	0x04, 0x17
        /*002a*/ 	.short	(.L_13 - .L_12)
.L_12:
        /*002c*/ 	.word	0x00000000
        /*0030*/ 	.short	0x0008
        /*0032*/ 	.short	0x0038
        /*0034*/ 	.byte	0x00, 0xf0, 0x21, 0x00


	//----- nvinfo : EIATTR_KPARAM_INFO
	.align		4
.L_13:
        /*0038*/ 	.byte	0x04, 0x17
        /*003a*/ 	.short	(.L_15 - .L_14)
.L_14:
        /*003c*/ 	.word	0x00000000
        /*0040*/ 	.short	0x0007
        /*0042*/ 	.short	0x0030
        /*0044*/ 	.byte	0x00, 0xf0, 0x21, 0x00


	//----- nvinfo : EIATTR_KPARAM_INFO
	.align		4
.L_15:
        /*0048*/ 	.byte	0x04, 0x17
        /*004a*/ 	.short	(.L_17 - .L_16)
.L_16:
        /*004c*/ 	.word	0x00000000
        /*0050*/ 	.short	0x0006
        /*0052*/ 	.short	0x0028
        /*0054*/ 	.byte	0x00, 0xf0, 0x21, 0x00


	//----- nvinfo : EIATTR_KPARAM_INFO
	.align		4
.L_17:
        /*0058*/ 	.byte	0x04, 0x17
        /*005a*/ 	.short	(.L_19 - .L_18)
.L_18:
        /*005c*/ 	.word	0x00000000
        /*0060*/ 	.short	0x0005
        /*0062*/ 	.short	0x0020
        /*0064*/ 	.byte	0x00, 0xf0, 0x11, 0x00


	//----- nvinfo : EIATTR_KPARAM_INFO
	.align		4
.L_19:
        /*0068*/ 	.byte	0x04, 0x17
        /*006a*/ 	.short	(.L_21 - .L_20)
.L_20:
        /*006c*/ 	.word	0x00000000
        /*0070*/ 	.short	0x0004
        /*0072*/ 	.short	0x001c
        /*0074*/ 	.byte	0x00, 0xf0, 0x11, 0x00


	//----- nvinfo : EIATTR_KPARAM_INFO
	.align		4
.L_21:
        /*0078*/ 	.byte	0x04, 0x17
        /*007a*/ 	.short	(.L_23 - .L_22)
.L_22:
        /*007c*/ 	.word	0x00000000
        /*0080*/ 	.short	0x0003
        /*0082*/ 	.short	0x0018
        /*0084*/ 	.byte	0x00, 0xf0, 0x11, 0x00


	//----- nvinfo : EIATTR_KPARAM_INFO
	.align		4
.L_23:
        /*0088*/ 	.byte	0x04, 0x17
        /*008a*/ 	.short	(.L_25 - .L_24)
.L_24:
        /*008c*/ 	.word	0x00000000
        /*0090*/ 	.short	0x0002
        /*0092*/ 	.short	0x0010
        /*0094*/ 	.byte	0x00, 0xf4, 0x21, 0x00


	//----- nvinfo : EIATTR_KPARAM_INFO
	.align		4
.L_25:
        /*0098*/ 	.byte	0x04, 0x17
        /*009a*/ 	.short	(.L_27 - .L_26)
.L_26:
        /*009c*/ 	.word	0x00000000
        /*00a0*/ 	.short	0x0001
        /*00a2*/ 	.short	0x0008
        /*00a4*/ 	.byte	0x00, 0xf4, 0x21, 0x00


	//----- nvinfo : EIATTR_KPARAM_INFO
	.align		4
.L_27:
        /*00a8*/ 	.byte	0x04, 0x17
        /*00aa*/ 	.short	(.L_29 - .L_28)
.L_28:
        /*00ac*/ 	.word	0x00000000
        /*00b0*/ 	.short	0x0000
        /*00b2*/ 	.short	0x0000
        /*00b4*/ 	.byte	0x00, 0xf4, 0x21, 0x00


	//----- nvinfo : EIATTR_SPARSE_MMA_MASK
	.align		4
.L_29:
        /*00b8*/ 	.byte	0x03, 0x50
        /*00ba*/ 	.short	0x0000


	//----- nvinfo : EIATTR_MAXREG_COUNT
	.align		4
        /*00bc*/ 	.byte	0x03, 0x1b
        /*00be*/ 	.short	0x00ff


	//----- nvinfo : EIATTR_NUM_BARRIERS
	.align		4
        /*00c0*/ 	.byte	0x02, 0x4c
        /*00c2*/ 	.byte	0x01
	.zero		1


	//----- nvinfo : EIATTR_MERCURY_ISA_VERSION
	.align		4
        /*00c4*/ 	.byte	0x03, 0x5f
        /*00c6*/ 	.short	0x0101


	//----- nvinfo : EIATTR_INT_WARP_WIDE_INSTR_OFFSETS
	.align		4
        /*00c8*/ 	.byte	0x04, 0x31
        /*00ca*/ 	.short	(.L_31 - .L_30)


	//   ....[0]....
.L_30:
        /*00cc*/ 	.word	0x00001410


	//   ....[1]....
        /*00d0*/ 	.word	0x000014a0


	//   ....[2]....
        /*00d4*/ 	.word	0x00001880


	//   ....[3]....
        /*00d8*/ 	.word	0x00001890


	//   ....[4]....
        /*00dc*/ 	.word	0x000018a0


	//   ....[5]....
        /*00e0*/ 	.word	0x000018b0


	//   ....[6]....
        /*00e4*/ 	.word	0x00001d00


	//   ....[7]....
        /*00e8*/ 	.word	0x00001d20


	//----- nvinfo : EIATTR_COOP_GROUP_MASK_REGIDS
	.align		4
.L_31:
        /*00ec*/ 	.byte	0x04, 0x29
        /*00ee*/ 	.short	(.L_33 - .L_32)


	//   ....[0]....
.L_32:
        /*00f0*/ 	.word	0xffffffff


	//   ....[1]....
        /*00f4*/ 	.word	0xffffffff


	//   ....[2]....
        /*00f8*/ 	.word	0xffffffff


	//----- nvinfo : EIATTR_COOP_GROUP_INSTR_OFFSETS
	.align		4
.L_33:
        /*00fc*/ 	.byte	0x04, 0x28
        /*00fe*/ 	.short	(.L_35 - .L_34)


	//   ....[0]....
.L_34:
        /*0100*/ 	.word	0x00000150


	//   ....[1]....
        /*0104*/ 	.word	0x00000720


	//   ....[2]....
        /*0108*/ 	.word	0x00000cd0


	//----- nvinfo : EIATTR_MBARRIER_INSTR_OFFSETS
	.align		4
.L_35:
        /*010c*/ 	.byte	0x04, 0x39
        /*010e*/ 	.short	(.L_37 - .L_36)


	//   ....[0]....
.L_36:
        /*0110*/ 	.word	0x00001530
        /*0114*/ 	.word	0x000000ff
        /*0118*/ 	.word	0x00005000
        /*011c*/ 	.short	0x0100
        /*011e*/ 	.byte	0x08
	.zero		1


	//   ....[1]....
        /*0120*/ 	.word	0x000019c0
        /*0124*/ 	.word	0x000000ff
        /*0128*/ 	.word	0x00005000
        /*012c*/ 	.short	0x010a
        /*012e*/ 	.byte	0x08
	.zero		1


	//   ....[2]....
        /*0130*/ 	.word	0x00001c60
        /*0134*/ 	.word	0x000000ff
        /*0138*/ 	.word	0x00005000
        /*013c*/ 	.short	0x0108
        /*013e*/ 	.byte	0x08
	.zero		1


	//   ....[3]....
        /*0140*/ 	.word	0x00001fe0
        /*0144*/ 	.word	0x000000ff
        /*0148*/ 	.word	0x00005000
        /*014c*/ 	.short	0x010a
        /*014e*/ 	.byte	0x08
	.zero		1


	//----- nvinfo : EIATTR_NUM_MBARRIERS
	.align		4
.L_37:
        /*0150*/ 	.byte	0x03, 0x38
        /*0152*/ 	.short	0x0001


	//----- nvinfo : EIATTR_EXIT_INSTR_OFFSETS
	.align		4
        /*0154*/ 	.byte	0x04, 0x1c
        /*0156*/ 	.short	(.L_39 - .L_38)


	//   ....[0]....
.L_38:
        /*0158*/ 	.word	0x00001fd0


	//----- nvinfo : EIATTR_REQNTID
	.align		4
.L_39:
        /*015c*/ 	.byte	0x04, 0x10
        /*015e*/ 	.short	(.L_41 - .L_40)
.L_40:
        /*0160*/ 	.word	0x00000100
        /*0164*/ 	.word	0x00000001
        /*0168*/ 	.word	0x00000001


	//----- nvinfo : EIATTR_CRS_STACK_SIZE
	.align		4
.L_41:
        /*016c*/ 	.byte	0x04, 0x1e
        /*016e*/ 	.short	(.L_43 - .L_42)
.L_42:
        /*0170*/ 	.word	0x00000000


	//----- nvinfo : EIATTR_CBANK_PARAM_SIZE
	.align		4
.L_43:
        /*0174*/ 	.byte	0x03, 0x19
        /*0176*/ 	.short	0x0050


	//----- nvinfo : EIATTR_PARAM_CBANK
	.align		4
        /*0178*/ 	.byte	0x04, 0x0a
        /*017a*/ 	.short	(.L_45 - .L_44)
	.align		4
.L_44:
        /*017c*/ 	.word	index@(.nv.constant0.gluon_wgmma)
        /*0180*/ 	.short	0x0210
        /*0182*/ 	.short	0x0050


	//----- nvinfo : EIATTR_SW_WAR
	.align		4
.L_45:
        /*0184*/ 	.byte	0x04, 0x36
        /*0186*/ 	.short	(.L_47 - .L_46)
.L_46:
        /*0188*/ 	.word	0x00000008
.L_47:


//--------------------- .nv.callgraph             --------------------------
	.section	.nv.callgraph,"",@"SHT_CUDA_CALLGRAPH"
	.align	4
	.sectionentsize	8
	.align		4
        /*0000*/ 	.word	0x00000000
	.align		4
        /*0004*/ 	.word	0xffffffff
	.align		4
        /*0008*/ 	.word	0x00000000
	.align		4
        /*000c*/ 	.word	0xfffffffe
	.align		4
        /*0010*/ 	.word	0x00000000
	.align		4
        /*0014*/ 	.word	0xfffffffd
	.align		4
        /*0018*/ 	.word	0x00000000
	.align		4
        /*001c*/ 	.word	0xfffffffc


//--------------------- .text.gluon_wgmma         --------------------------
	.section	.text.gluon_wgmma,"ax",@progbits
	.align	128
        .global         gluon_wgmma
        .type           gluon_wgmma,@function
        .size           gluon_wgmma,(.L_x_52 - gluon_wgmma)
        .other          gluon_wgmma,@"STO_CUDA_ENTRY STV_DEFAULT"
gluon_wgmma:
.text.gluon_wgmma:
[----:B------:R-:W-:Y:S01]  /*0000*/  LDC R1, c[0x0][0x28] ;  /* 0x00000a00ff017b82 */ /* 0x000fe20000000800 */
[----:B------:R-:W1:Y:S07]  /*0010*/  S2R R0, SR_TID.X ;  /* 0x0000000000007919 */ /* 0x000e6e0000002100 */
[----:B------:R-:W2:Y:S01]  /*0020*/  S2UR UR4, SR_CgaCtaId ;  /* 0x00000000000479c3 */ /* 0x000ea20000008800 */
[----:B------:R-:W-:Y:S01]  /*0030*/  UMOV UR8, 0x400 ;  /* 0x0000040000087882 */ /* 0x000fe20000000000 */
[----:B------:R-:W-:Y:S01]  /*0040*/  ULDC UR6, c[0x0][0xc] ;  /* 0x0000030000067ab9 */ /* 0x000fe20000000800 */
[----:B------:R-:W-:Y:S01]  /*0050*/  ULDC.64 UR20, c[0x0][0x250] ;  /* 0x0000940000147ab9 */ /* 0x000fe20000000a00 */
[----:B------:R-:W-:Y:S04]  /*0060*/  BSSY B0, `(.L_x_0) ;  /* 0x000001e000007945 */ /* 0x000fe80003800000 */
[----:B------:R-:W3:Y:S08]  /*0070*/  LDC R3, c[0x0][0x228] ;  /* 0x00008a00ff037b82 */ /* 0x000ef00000000800 */
[----:B------:R-:W4:Y:S08]  /*0080*/  LDC R12, c[0x0][0x230] ;  /* 0x00008c00ff0c7b82 */ /* 0x000f300000000800 */
[----:B------:R-:W-:Y:S01]  /*0090*/  S2UR UR22, SR_CTAID.Y ;  /* 0x00000000001679c3 */ /* 0x000fe20000002600 */
[----:B--2---:R-:W-:-:S03]  /*00a0*/  ULEA UR8, UR4, UR8, 0x18 ;  /* 0x0000000804087291 */ /* 0x004fc6000f8ec03f */
[----:B------:R-:W-:Y:S01]  /*00b0*/  ULDC UR4, c[0x0][0x10] ;  /* 0x0000040000047ab9 */ /* 0x000fe20000000800 */
[----:B-1----:R-:W-:-:S03]  /*00c0*/  LOP3.LUT R2, R0, 0xff, RZ, 0xc0, !PT ;  /* 0x000000ff00027812 */ /* 0x002fc600078ec0ff */
[----:B------:R-:W1:Y:S01]  /*00d0*/  S2UR UR5, SR_CTAID.Z ;  /* 0x00000000000579c3 */ /* 0x000e620000002700 */
[----:B---3--:R-:W-:Y:S01]  /*00e0*/  VIADD R3, R3, 0xffffffff ;  /* 0xffffffff03037836 */ /* 0x008fe20000000000 */
[C---:B------:R-:W-:Y:S02]  /*00f0*/  ISETP.GE.U32.AND P0, PT, R2.reuse, 0x20, PT ;  /* 0x000000200200780c */ /* 0x040fe40003f06070 */
[C---:B------:R-:W-:Y:S02]  /*0100*/  ISETP.NE.U32.AND P2, PT, R2.reuse, RZ, PT ;  /* 0x000000ff0200720c */ /* 0x040fe40003f45070 */
[----:B------:R-:W-:Y:S02]  /*0110*/  LEA R10, R2, UR8, 0x2 ;  /* 0x00000008020a7c11 */ /* 0x000fe4000f8e10ff */
[----:B------:R-:W2:Y:S01]  /*0120*/  S2UR UR23, SR_CTAID.X ;  /* 0x00000000001779c3 */ /* 0x000ea20000002500 */
[----:B----4-:R-:W-:-:S06]  /*0130*/  VIADD R11, R12, 0xffffffff ;  /* 0xffffffff0c0b7836 */ /* 0x010fcc0000000000 */
[----:B------:R3:W-:Y:S01]  /*0140*/  @!P0 STS [R10], RZ ;  /* 0x000000ff0a008388 */ /* 0x0007e20000000800 */
[----:B------:R-:W-:-:S03]  /*0150*/  NOP ;  /* 0x0000000000007918 */ /* 0x000fc60000000000 */
[----:B------:R3:W-:Y:S01]  /*0160*/  @!P2 STS [UR8+0x24], R3 ;  /* 0x00002403ff00a988 */ /* 0x0007e20008000808 */
[----:B-1----:R-:W-:-:S03]  /*0170*/  UIMAD UR4, UR5, UR4, UR22 ;  /* 0x00000004050472a4 */ /* 0x002fc6000f8e0216 */
[----:B------:R3:W-:Y:S01]  /*0180*/  @!P2 STS [UR8+0x20], R11 ;  /* 0x0000200bff00a988 */ /* 0x0007e20008000808 */
[----:B--2---:R-:W-:-:S04]  /*0190*/  UIMAD UR4, UR4, UR6, UR23 ;  /* 0x00000006040472a4 */ /* 0x004fc8000f8e0217 */
[----:B------:R-:W-:-:S04]  /*01a0*/  UIMAD UR4, UR4, 0x180, URZ ;  /* 0x00000180040478a4 */ /* 0x000fc8000f8e023f */
[----:B------:R-:W-:-:S04]  /*01b0*/  UIADD3 UR16, UP0, UR4, UR20, URZ ;  /* 0x0000001404107290 */ /* 0x000fc8000ff1e03f */
[----:B------:R-:W-:Y:S01]  /*01c0*/  ULEA.HI.X.SX32 UR17, UR4, UR21, 0x1, UP0 ;  /* 0x0000001504117291 */ /* 0x000fe200080f0e3f */
[----:B---3--:R-:W-:Y:S11]  /*01d0*/  @P2 BRA `(.L_x_1) ;  /* 0x0000000000182947 */ /* 0x008ff60003800000 */
[----:B------:R-:W1:Y:S01]  /*01e0*/  LDS R4, [UR8+0x8] ;  /* 0x00000808ff047984 */ /* 0x000e620008000800 */
[----:B------:R-:W2:Y:S01]  /*01f0*/  LDC.64 R6, c[0x0][0x210] ;  /* 0x00008400ff067b82 */ /* 0x000ea20000000a00 */
[----:B------:R-:W-:Y:S02]  /*0200*/  IMAD.MOV.U32 R5, RZ, RZ, 0x70 ;  /* 0x00000070ff057424 */ /* 0x000fe400078e00ff */
[----:B--2---:R2:W-:Y:S03]  /*0210*/  STS.64 [UR8], R6 ;  /* 0x00000006ff007988 */ /* 0x0045e60008000a08 */
[----:B-1----:R-:W-:-:S05]  /*0220*/  LOP3.LUT R4, R4, 0x10, R5, 0xd8, !PT ;  /* 0x0000001004047812 */ /* 0x002fca00078ed805 */
[----:B------:R2:W-:Y:S02]  /*0230*/  STS [UR8+0x8], R4 ;  /* 0x00000804ff007988 */ /* 0x0005e40008000808 */
.L_x_1:
[----:B------:R-:W-:Y:S05]  /*0240*/  BSYNC B0 ;  /* 0x0000000000007941 */ /* 0x000fea0003800000 */
.L_x_0:
[----:B------:R-:W-:Y:S04]  /*0250*/  BSSY B0, `(.L_x_2) ;  /* 0x000000a000007945 */ /* 0x000fe80003800000 */
[----:B------:R-:W-:Y:S05]  /*0260*/  @P2 BRA `(.L_x_3) ;  /* 0x0000000000202947 */ /* 0x000fea0003800000 */
[----:B--2---:R-:W1:Y:S01]  /*0270*/  LDS R4, [UR8+0x34] ;  /* 0x00003408ff047984 */ /* 0x004e620008000800 */
[----:B------:R-:W-:Y:S02]  /*0280*/  IMAD.MOV.U32 R5, RZ, RZ, 0x1f000000 ;  /* 0x1f000000ff057424 */ /* 0x000fe400078e00ff */
[----:B------:R-:W-:Y:S01]  /*0290*/  @!P2 IMAD.MOV.U32 R6, RZ, RZ, 0xff ;  /* 0x000000ffff06a424 */ /* 0x000fe200078e00ff */
[----:B------:R-:W2:Y:S02]  /*02a0*/  @!P2 LDS R7, [UR8+0x38] ;  /* 0x00003808ff07a984 */ /* 0x000ea40008000800 */
[----:B-1----:R-:W-:Y:S02]  /*02b0*/  LOP3.LUT R4, R4, 0xff000000, R5, 0xb8, !PT ;  /* 0xff00000004047812 */ /* 0x002fe400078eb805 */
[----:B--2---:R-:W-:-:S03]  /*02c0*/  @!P2 LOP3.LUT R5, R7, 0xff, R6, 0xb8, !PT ;  /* 0x000000ff0705a812 */ /* 0x004fc600078eb806 */
[----:B------:R1:W-:Y:S04]  /*02d0*/  STS [UR8+0x34], R4 ;  /* 0x00003404ff007988 */ /* 0x0003e80008000808 */
[----:B------:R1:W-:Y:S02]  /*02e0*/  @!P2 STS [UR8+0x38], R5 ;  /* 0x00003805ff00a988 */ /* 0x0003e40008000808 */
.L_x_3:
[----:B------:R-:W-:Y:S05]  /*02f0*/  BSYNC B0 ;  /* 0x0000000000007941 */ /* 0x000fea0003800000 */
.L_x_2:
[----:B------:R-:W-:Y:S04]  /*0300*/  BSSY B0, `(.L_x_4) ;  /* 0x000000e000007945 */ /* 0x000fe80003800000 */
[----:B------:R-:W-:Y:S05]  /*0310*/  @P2 BRA `(.L_x_5) ;  /* 0x0000000000302947 */ /* 0x000fea0003800000 */
[----:B-1----:R-:W1:Y:S01]  /*0320*/  LDS R5, [UR8+0x34] ;  /* 0x00003408ff057984 */ /* 0x002e620008000800 */
[----:B--2---:R-:W2:Y:S03]  /*0330*/  LDC.64 R6, c[0x0][0x238] ;  /* 0x00008e00ff067b82 */ /* 0x004ea60000000a00 */
[----:B------:R-:W3:Y:S01]  /*0340*/  LDS R4, [UR8+0x1c] ;  /* 0x00001c08ff047984 */ /* 0x000ee20008000800 */
[C---:B--2---:R-:W-:Y:S01]  /*0350*/  SHF.L.U64.HI R7, R6.reuse, 0x1, R7 ;  /* 0x0000000106077819 */ /* 0x044fe20000010207 */
[----:B------:R-:W-:-:S03]  /*0360*/  IMAD.SHL.U32 R6, R6, 0x2, RZ ;  /* 0x0000000206067824 */ /* 0x000fc600078e00ff */
[--C-:B------:R-:W-:Y:S02]  /*0370*/  SHF.R.U32.HI R9, RZ, 0x4, R7.reuse ;  /* 0x00000004ff097819 */ /* 0x100fe40000011607 */
[----:B------:R-:W-:-:S05]  /*0380*/  SHF.R.U64 R6, R6, 0x4, R7 ;  /* 0x0000000406067819 */ /* 0x000fca0000001207 */
[----:B------:R4:W-:Y:S01]  /*0390*/  STS [UR8+0xc], R6 ;  /* 0x00000c06ff007988 */ /* 0x0009e20008000808 */
[----:B-1----:R-:W-:Y:S02]  /*03a0*/  LOP3.LUT R5, R5, 0x7, RZ, 0xb8, !PT ;  /* 0x0000000705057812 */ /* 0x002fe400078eb8ff */
[----:B---3--:R-:W-:-:S03]  /*03b0*/  LOP3.LUT R4, R4, 0xf, R9, 0xb8, !PT ;  /* 0x0000000f04047812 */ /* 0x008fc600078eb809 */
[----:B------:R4:W-:Y:S04]  /*03c0*/  STS [UR8+0x34], R5 ;  /* 0x00003405ff007988 */ /* 0x0009e80008000808 */
[----:B------:R4:W-:Y:S02]  /*03d0*/  STS [UR8+0x1c], R4 ;  /* 0x00001c04ff007988 */ /* 0x0009e40008000808 */
.L_x_5:
[----:B------:R-:W-:Y:S05]  /*03e0*/  BSYNC B0 ;  /* 0x0000000000007941 */ /* 0x000fea0003800000 */
.L_x_4:
[----:B------:R-:W-:Y:S04]  /*03f0*/  BSSY B1, `(.L_x_6) ;  /* 0x000001b000017945 */ /* 0x000fe80003800000 */
[----:B------:R-:W-:Y:S01]  /*0400*/  BSSY B0, `(.L_x_7) ;  /* 0x0000016000007945 */ /* 0x000fe20003800000 */
[----:B--2-4-:R-:W-:-:S03]  /*0410*/  IMAD.MOV.U32 R6, RZ, RZ, RZ ;  /* 0x000000ffff067224 */ /* 0x014fc600078e00ff */
[----:B------:R-:W-:Y:S05]  /*0420*/  @P2 BRA `(.L_x_8) ;  /* 0x0000000000202947 */ /* 0x000fea0003800000 */
[----:B-1----:R-:W1:Y:S02]  /*0430*/  LDS R4, [UR8+0x34] ;  /* 0x00003408ff047984 */ /* 0x002e640008000800 */
[----:B-1----:R-:W-:-:S05]  /*0440*/  LOP3.LUT R4, R4, 0x38, RZ, 0xb8, !PT ;  /* 0x0000003804047812 */ /* 0x002fca00078eb8ff */
[----:B------:R1:W-:Y:S01]  /*0450*/  STS [UR8+0x34], R4 ;  /* 0x00003404ff007988 */ /* 0x0003e20008000808 */
[----:B------:R-:W-:Y:S05]  /*0460*/  @P2 BRA `(.L_x_9) ;  /* 0x0000000000202947 */ /* 0x000fea0003800000 */
[----:B-1----:R-:W1:Y:S01]  /*0470*/  LDS R4, [UR8+0x8] ;  /* 0x00000808ff047984 */ /* 0x002e620008000800 */
[----:B------:R-:W-:-:S05]  /*0480*/  IMAD.MOV.U32 R5, RZ, RZ, 0x780 ;  /* 0x00000780ff057424 */ /* 0x000fca00078e00ff */
[----:B-1----:R-:W-:-:S05]  /*0490*/  LOP3.LUT R4, R4, 0x500, R5, 0xd8, !PT ;  /* 0x0000050004047812 */ /* 0x002fca00078ed805 */
[----:B------:R2:W-:Y:S02]  /*04a0*/  STS [UR8+0x8], R4 ;  /* 0x00000804ff007988 */ /* 0x0005e40008000808 */
.L_x_8:
[----:B------:R-:W-:Y:S05]  /*04b0*/  @P2 BRA `(.L_x_10) ;  /* 0x0000000000282947 */ /* 0x000fea0003800000 */
[----:B-12---:R-:W1:Y:S02]  /*04c0*/  LDS R4, [UR8+0x8] ;  /* 0x00000808ff047984 */ /* 0x006e640008000800 */
[----:B-1----:R-:W-:-:S05]  /*04d0*/  LOP3.LUT R4, R4, 0x1800, RZ, 0xb8, !PT ;  /* 0x0000180004047812 */ /* 0x002fca00078eb8ff */
[----:B------:R2:W-:Y:S02]  /*04e0*/  STS [UR8+0x8], R4 ;  /* 0x00000804ff007988 */ /* 0x0005e40008000808 */
.L_x_9:
[----:B------:R-:W-:Y:S05]  /*04f0*/  @P2 BREAK B0 ;  /* 0x0000000000002942 */ /* 0x000fea0003800000 */
[----:B------:R-:W-:Y:S05]  /*0500*/  @P2 BRA `(.L_x_11) ;  /* 0x0000000000242947 */ /* 0x000fea0003800000 */
[----:B------:R-:W3:Y:S01]  /*0510*/  LDS R5, [UR8+0x8] ;  /* 0x00000808ff057984 */ /* 0x000ee20008000800 */
[----:B-12---:R-:W-:-:S05]  /*0520*/  IMAD.MOV.U32 R4, RZ, RZ, 0x6000 ;  /* 0x00006000ff047424 */ /* 0x006fca00078e00ff */
[----:B---3--:R-:W-:-:S04]  /*0530*/  LOP3.LUT R4, R5, 0x4000, R4, 0xd8, !PT ;  /* 0x0000400005047812 */ /* 0x008fc800078ed804 */
[----:B------:R-:W-:-:S05]  /*0540*/  LOP3.LUT R4, R4, 0x400000, RZ, 0xb8, !PT ;  /* 0x0040000004047812 */ /* 0x000fca00078eb8ff */
[----:B------:R3:W-:Y:S02]  /*0550*/  STS [UR8+0x8], R4 ;  /* 0x00000804ff007988 */ /* 0x0007e40008000808 */
.L_x_10:
[----:B------:R-:W-:Y:S05]  /*0560*/  BSYNC B0 ;  /* 0x0000000000007941 */ /* 0x000fea0003800000 */
.L_x_7:
[----:B-123--:R-:W1:Y:S02]  /*0570*/  @!P2 LDS R4, [UR8+0x8] ;  /* 0x00000808ff04a984 */ /* 0x00ee640008000800 */
[----:B-1----:R-:W-:-:S05]  /*0580*/  @!P2 LOP3.LUT R4, R4, 0x8000, RZ, 0xb8, !PT ;  /* 0x000080000404a812 */ /* 0x002fca00078eb8ff */
[----:B------:R3:W-:Y:S02]  /*0590*/  @!P2 STS [UR8+0x8], R4 ;  /* 0x00000804ff00a988 */ /* 0x0007e40008000808 */
.L_x_11:
[----:B------:R-:W-:Y:S05]  /*05a0*/  BSYNC B1 ;  /* 0x0000000000017941 */ /* 0x000fea0003800000 */
.L_x_6:
[----:B------:R-:W-:Y:S05]  /*05b0*/  WARPSYNC.ALL ;  /* 0x0000000000007948 */ /* 0x000fea0003800000 */
[----:B------:R-:W4:Y:S02]  /*05c0*/  LDC R7, c[0x0][0x22c] ;  /* 0x00008b00ff077b82 */ /* 0x000f240000000800 */
[----:B----4-:R-:W-:Y:S01]  /*05d0*/  VIADD R7, R7, 0xffffffff ;  /* 0xffffffff07077836 */ /* 0x010fe20000000000 */
[----:B------:R-:W-:Y:S06]  /*05e0*/  @P0 BRA `(.L_x_12) ;  /* 0x0000000000280947 */ /* 0x000fec0003800000 */
[----:B-123--:R-:W1:Y:S01]  /*05f0*/  S2R R4, SR_LANEID ;  /* 0x0000000000047919 */ /* 0x00ee620000000000 */
[----:B------:R-:W-:Y:S05]  /*0600*/  WARPSYNC.ALL ;  /* 0x0000000000007948 */ /* 0x000fea0003800000 */
[----:B-1----:R-:W-:-:S05]  /*0610*/  IMAD.SHL.U32 R8, R4, 0x4, RZ ;  /* 0x0000000404087824 */ /* 0x002fca00078e00ff */
[----:B------:R-:W1:Y:S01]  /*0620*/  LDS R9, [R8+UR8] ;  /* 0x0000000808097984 */ /* 0x000e620008000800 */
[----:B------:R-:W-:-:S05]  /*0630*/  IADD3 R4, P1, R8, UR16, RZ ;  /* 0x0000001008047c10 */ /* 0x000fca000ff3e0ff */
[----:B------:R-:W-:-:S05]  /*0640*/  IMAD.X R5, RZ, RZ, UR17, P1 ;  /* 0x00000011ff057e24 */ /* 0x000fca00088e06ff */
[----:B-1----:R4:W5:Y:S01]  /*0650*/  ATOMG.E.EXCH.STRONG.GPU PT, RZ, [R4], R9 ;  /* 0x0000000904ff73a8 */ /* 0x00296200041ee100 */
[----:B------:R-:W-:-:S04]  /*0660*/  DEPBAR {5,4,3,2,1,0} ;  /* 0x0000003f0000791a */ /* 0x000fc80000000000 */
[----:B------:R4:W-:Y:S01]  /*0670*/  UTMACCTL.IV [UR16] ;  /* 0x00000000100079b9 */ /* 0x0009e20008000000 */
[----:B------:R-:W-:Y:S01]  /*0680*/  NOP ;  /* 0x0000000000007918 */ /* 0x000fe20000000000 */
.L_x_12:
[----:B------:R-:W-:Y:S05]  /*0690*/  @P0 BRA `(.L_x_13) ;  /* 0x00000000000c0947 */ /* 0x000fea0003800000 */
[----:B------:R0:W-:Y:S01]  /*06a0*/  UTMACMDFLUSH ;  /* 0x00000000000079b7 */ /* 0x0001e20000000000 */
[----:B------:R-:W-:Y:S05]  /*06b0*/  @P0 BRA `(.L_x_13) ;  /* 0x0000000000040947 */ /* 0x000fea0003800000 */
[----:B------:R-:W-:-:S04]  /*06c0*/  DEPBAR.LE SB0, 0x0 ;  /* 0x000080000000791a */ /* 0x000fc80000000000 */
.L_x_13:
[----:B------:R-:W-:Y:S05]  /*06d0*/  WARPSYNC.ALL ;  /* 0x0000000000007948 */ /* 0x000fea0003800000 */
[----:B-----5:R-:W-:Y:S06]  /*06e0*/  BAR.SYNC.DEFER_BLOCKING 0x0 ;  /* 0x0000000000007b1d */ /* 0x020fec0000010000 */
[----:B------:R-:W-:Y:S02]  /*06f0*/  BSSY B1, `(.L_x_14) ;  /* 0x000000b000017945 */ /* 0x000fe40003800000 */
[----:B------:R-:W-:Y:S06]  /*0700*/  BAR.SYNC.DEFER_BLOCKING 0x0 ;  /* 0x0000000000007b1d */ /* 0x000fec0000010000 */
[----:B------:R5:W-:Y:S01]  /*0710*/  @!P0 STS [R10], RZ ;  /* 0x000000ff0a008388 */ /* 0x000be20000000800 */
[----:B------:R-:W-:Y:S01]  /*0720*/  NOP ;  /* 0x0000000000007918 */ /* 0x000fe20000000000 */
[----:B------:R-:W-:Y:S05]  /*0730*/  @P2 BRA `(.L_x_15) ;  /* 0x0000000000182947 */ /* 0x000fea0003800000 */
[----:B-1234-:R-:W1:Y:S01]  /*0740*/  LDS R4, [UR8+0x8] ;  /* 0x00000808ff047984 */ /* 0x01ee620008000800 */
[----:B------:R-:W2:Y:S01]  /*0750*/  LDC.64 R8, c[0x0][0x218] ;  /* 0x00008600ff087b82 */ /* 0x000ea20000000a00 */
[----:B------:R-:W-:Y:S02]  /*0760*/  IMAD.MOV.U32 R5, RZ, RZ, 0x70 ;  /* 0x00000070ff057424 */ /* 0x000fe400078e00ff */
[----:B--2---:R2:W-:Y:S03]  /*0770*/  STS.64 [UR8], R8 ;  /* 0x00000008ff007988 */ /* 0x0045e60008000a08 */
[----:B-1----:R-:W-:-:S05]  /*0780*/  LOP3.LUT R4, R4, 0x10, R5, 0xd8, !PT ;  /* 0x0000001004047812 */ /* 0x002fca00078ed805 */
[----:B------:R2:W-:Y:S02]  /*0790*/  STS [UR8+0x8], R4 ;  /* 0x00000804ff007988 */ /* 0x0005e40008000808 */
.L_x_15:
[----:B----4-:R-:W-:Y:S05]  /*07a0*/  BSYNC B1 ;  /* 0x0000000000017941 */ /* 0x010fea0003800000 */
.L_x_14:
[----:B------:R-:W-:Y:S04]  /*07b0*/  BSSY B1, `(.L_x_16) ;  /* 0x000000a000017945 */ /* 0x000fe80003800000 */
[----:B------:R-:W-:Y:S05]  /*07c0*/  @P2 BRA `(.L_x_17) ;  /* 0x0000000000202947 */ /* 0x000fea0003800000 */
[----:B-123--:R-:W1:Y:S01]  /*07d0*/  LDS R4, [UR8+0x34] ;  /* 0x00003408ff047984 */ /* 0x00ee620008000800 */
[----:B------:R-:W-:Y:S02]  /*07e0*/  IMAD.MOV.U32 R5, RZ, RZ, 0x3f000000 ;  /* 0x3f000000ff057424 */ /* 0x000fe400078e00ff */
[----:B------:R-:W-:Y:S01]  /*07f0*/  @!P2 IMAD.MOV.U32 R8, RZ, RZ, 0x1f ;  /* 0x0000001fff08a424 */ /* 0x000fe200078e00ff */
[----:B------:R-:W2:Y:S02]  /*0800*/  @!P2 LDS R9, [UR8+0x38] ;  /* 0x00003808ff09a984 */ /* 0x000ea40008000800 */
[----:B-1----:R-:W-:Y:S02]  /*0810*/  LOP3.LUT R4, R4, 0xff000000, R5, 0xb8, !PT ;  /* 0xff00000004047812 */ /* 0x002fe400078eb805 */
[----:B--2---:R-:W-:-:S03]  /*0820*/  @!P2 LOP3.LUT R5, R9, 0xff, R8, 0xb8, !PT ;  /* 0x000000ff0905a812 */ /* 0x004fc600078eb808 */
[----:B------:R4:W-:Y:S04]  /*0830*/  STS [UR8+0x34], R4 ;  /* 0x00003404ff007988 */ /* 0x0009e80008000808 */
[----:B------:R4:W-:Y:S02]  /*0840*/  @!P2 STS [UR8+0x38], R5 ;  /* 0x00003805ff00a988 */ /* 0x0009e40008000808 */
.L_x_17:
[----:B------:R-:W-:Y:S05]  /*0850*/  BSYNC B1 ;  /* 0x0000000000017941 */ /* 0x000fea0003800000 */
.L_x_16:
[----:B------:R-:W-:Y:S04]  /*0860*/  BSSY B1, `(.L_x_18) ;  /* 0x0000004000017945 */ /* 0x000fe80003800000 */
[----:B------:R-:W-:Y:S05]  /*0870*/  @P2 BRA `(.L_x_19) ;  /* 0x0000000000082947 */ /* 0x000fea0003800000 */
[----:B------:R1:W-:Y:S04]  /*0880*/  STS [UR8+0x24], R11 ;  /* 0x0000240bff007988 */ /* 0x0003e80008000808 */
[----:B------:R1:W-:Y:S02]  /*0890*/  STS [UR8+0x20], R7 ;  /* 0x00002007ff007988 */ /* 0x0003e40008000808 */
.L_x_19:
[----:B------:R-:W-:Y:S05]  /*08a0*/  BSYNC B1 ;  /* 0x0000000000017941 */ /* 0x000fea0003800000 */
.L_x_18:
[----:B------:R-:W-:Y:S04]  /*08b0*/  BSSY B1, `(.L_x_20) ;  /* 0x000000e000017945 */ /* 0x000fe80003800000 */
[----:B------:R-:W-:Y:S05]  /*08c0*/  @P2 BRA `(.L_x_21) ;  /* 0x0000000000302947 */ /* 0x000fea0003800000 */
[----:B----4-:R-:W4:Y:S01]  /*08d0*/  LDS R5, [UR8+0x34] ;  /* 0x00003408ff057984 */ /* 0x010f220008000800 */
[----:B--2---:R-:W2:Y:S03]  /*08e0*/  LDC.64 R8, c[0x0][0x240] ;  /* 0x00009000ff087b82 */ /* 0x004ea60000000a00 */
[----:B-1-3--:R-:W1:Y:S01]  /*08f0*/  LDS R4, [UR8+0x1c] ;  /* 0x00001c08ff047984 */ /* 0x00ae620008000800 */
[C---:B--2---:R-:W-:Y:S01]  /*0900*/  SHF.L.U64.HI R9, R8.reuse, 0x1, R9 ;  /* 0x0000000108097819 */ /* 0x044fe20000010209 */
[----:B------:R-:W-:-:S03]  /*0910*/  IMAD.SHL.U32 R8, R8, 0x2, RZ ;  /* 0x0000000208087824 */ /* 0x000fc600078e00ff */
[--C-:B------:R-:W-:Y:S02]  /*0920*/  SHF.R.U32.HI R11, RZ, 0x4, R9.reuse ;  /* 0x00000004ff0b7819 */ /* 0x100fe40000011609 */
[----:B------:R-:W-:-:S05]  /*0930*/  SHF.R.U64 R8, R8, 0x4, R9 ;  /* 0x0000000408087819 */ /* 0x000fca0000001209 */
[----:B------:R2:W-:Y:S01]  /*0940*/  STS [UR8+0xc], R8 ;  /* 0x00000c08ff007988 */ /* 0x0005e20008000808 */
[----:B----4-:R-:W-:Y:S02]  /*0950*/  LOP3.LUT R5, R5, 0x7, RZ, 0xb8, !PT ;  /* 0x0000000705057812 */ /* 0x010fe400078eb8ff */
[----:B-1----:R-:W-:-:S03]  /*0960*/  LOP3.LUT R4, R4, 0xf, R11, 0xb8, !PT ;  /* 0x0000000f04047812 */ /* 0x002fc600078eb80b */
[----:B------:R2:W-:Y:S04]  /*0970*/  STS [UR8+0x34], R5 ;  /* 0x00003405ff007988 */ /* 0x0005e80008000808 */
[----:B------:R2:W-:Y:S02]  /*0980*/  STS [UR8+0x1c], R4 ;  /* 0x00001c04ff007988 */ /* 0x0005e40008000808 */
.L_x_21:
[----:B------:R-:W-:Y:S05]  /*0990*/  BSYNC B1 ;  /* 0x0000000000017941 */ /* 0x000fea0003800000 */
.L_x_20:
[----:B------:R-:W-:Y:S04]  /*09a0*/  BSSY B2, `(.L_x_22) ;  /* 0x000001a000027945 */ /* 0x000fe80003800000 */
[----:B------:R-:W-:Y:S04]  /*09b0*/  BSSY B1, `(.L_x_23) ;  /* 0x0000015000017945 */ /* 0x000fe80003800000 */
[----:B------:R-:W-:Y:S05]  /*09c0*/  @P2 BRA `(.L_x_24) ;  /* 0x0000000000202947 */ /* 0x000fea0003800000 */
[----:B-1234-:R-:W1:Y:S02]  /*09d0*/  LDS R4, [UR8+0x34] ;  /* 0x00003408ff047984 */ /* 0x01ee640008000800 */
[----:B-1----:R-:W-:-:S05]  /*09e0*/  LOP3.LUT R4, R4, 0x38, RZ, 0xb8, !PT ;  /* 0x0000003804047812 */ /* 0x002fca00078eb8ff */
[----:B------:R1:W-:Y:S01]  /*09f0*/  STS [UR8+0x34], R4 ;  /* 0x00003404ff007988 */ /* 0x0003e20008000808 */
[----:B------:R-:W-:Y:S05]  /*0a00*/  @P2 BRA `(.L_x_25) ;  /* 0x0000000000202947 */ /* 0x000fea0003800000 */
[----:B-1----:R-:W1:Y:S01]  /*0a10*/  LDS R4, [UR8+0x8] ;  /* 0x00000808ff047984 */ /* 0x002e620008000800 */
[----:B------:R-:W-:-:S05]  /*0a20*/  IMAD.MOV.U32 R5, RZ, RZ, 0x780 ;  /* 0x00000780ff057424 */ /* 0x000fca00078e00ff */
[----:B-1----:R-:W-:-:S05]  /*0a30*/  LOP3.LUT R4, R4, 0x500, R5, 0xd8, !PT ;  /* 0x0000050004047812 */ /* 0x002fca00078ed805 */
[----:B------:R1:W-:Y:S02]  /*0a40*/  STS [UR8+0x8], R4 ;  /* 0x00000804ff007988 */ /* 0x0003e40008000808 */
.L_x_24:
[----:B------:R-:W-:Y:S05]  /*0a50*/  @P2 BRA `(.L_x_26) ;  /* 0x0000000000282947 */ /* 0x000fea0003800000 */
[----:B-1234-:R-:W1:Y:S02]  /*0a60*/  LDS R4, [UR8+0x8] ;  /* 0x00000808ff047984 */ /* 0x01ee640008000800 */
[----:B-1----:R-:W-:-:S05]  /*0a70*/  LOP3.LUT R4, R4, 0x1800, RZ, 0xb8, !PT ;  /* 0x0000180004047812 */ /* 0x002fca00078eb8ff */
[----:B------:R2:W-:Y:S02]  /*0a80*/  STS [UR8+0x8], R4 ;  /* 0x00000804ff007988 */ /* 0x0005e40008000808 */
.L_x_25:
[----:B------:R-:W-:Y:S05]  /*0a90*/  @P2 BREAK B1 ;  /* 0x0000000000012942 */ /* 0x000fea0003800000 */
[----:B------:R-:W-:Y:S05]  /*0aa0*/  @P2 BRA `(.L_x_27) ;  /* 0x0000000000242947 */ /* 0x000fea0003800000 */
[----:B-12---:R-:W1:Y:S01]  /*0ab0*/  LDS R4, [UR8+0x8] ;  /* 0x00000808ff047984 */ /* 0x006e620008000800 */
[----:B------:R-:W-:-:S05]  /*0ac0*/  IMAD.MOV.U32 R5, RZ, RZ, 0x6000 ;  /* 0x00006000ff057424 */ /* 0x000fca00078e00ff */
[----:B-1----:R-:W-:-:S04]  /*0ad0*/  LOP3.LUT R4, R4, 0x6000, R5, 0xd8, !PT ;  /* 0x0000600004047812 */ /* 0x002fc800078ed805 */
[----:B------:R-:W-:-:S05]  /*0ae0*/  LOP3.LUT R4, R4, 0x400000, RZ, 0xb8, !PT ;  /* 0x0040000004047812 */ /* 0x000fca00078eb8ff */
[----:B------:R1:W-:Y:S02]  /*0af0*/  STS [UR8+0x8], R4 ;  /* 0x00000804ff007988 */ /* 0x0003e40008000808 */
.L_x_26:
[----:B------:R-:W-:Y:S05]  /*0b00*/  BSYNC B1 ;  /* 0x0000000000017941 */ /* 0x000fea0003800000 */
.L_x_23:
[----:B-1234-:R-:W1:Y:S02]  /*0b10*/  @!P2 LDS R4, [UR8+0x8] ;  /* 0x00000808ff04a984 */ /* 0x01ee640008000800 */
[----:B-1----:R-:W-:-:S05]  /*0b20*/  @!P2 LOP3.LUT R4, R4, 0x8000, RZ, 0xb8, !PT ;  /* 0x000080000404a812 */ /* 0x002fca00078eb8ff */
[----:B------:R3:W-:Y:S02]  /*0b30*/  @!P2 STS [UR8+0x8], R4 ;  /* 0x00000804ff00a988 */ /* 0x0007e40008000808 */
.L_x_27:
[----:B------:R-:W-:Y:S05]  /*0b40*/  BSYNC B2 ;  /* 0x0000000000027941 */ /* 0x000fea0003800000 */
.L_x_22:
[----:B------:R-:W-:Y:S05]  /*0b50*/  WARPSYNC.ALL ;  /* 0x0000000000007948 */ /* 0x000fea0003800000 */
[----:B------:R-:W-:-:S04]  /*0b60*/  UIADD3 UR19, UR4, 0x80, URZ ;  /* 0x0000008004137890 */ /* 0x000fc8000fffe03f */
[----:B------:R-:W-:-:S04]  /*0b70*/  UIADD3 UR18, UP0, UR19, UR20, URZ ;  /* 0x0000001413127290 */ /* 0x000fc8000ff1e03f */
[----:B------:R-:W-:Y:S01]  /*0b80*/  ULEA.HI.X.SX32 UR19, UR19, UR21, 0x1, UP0 ;  /* 0x0000001513137291 */ /* 0x000fe200080f0e3f */
[----:B------:R-:W-:Y:S11]  /*0b90*/  @P0 BRA `(.L_x_28) ;  /* 0x0000000000280947 */ /* 0x000ff60003800000 */
[----:B-123--:R-:W1:Y:S01]  /*0ba0*/  S2R R4, SR_LANEID ;  /* 0x0000000000047919 */ /* 0x00ee620000000000 */
[----:B------:R-:W-:Y:S05]  /*0bb0*/  WARPSYNC.ALL ;  /* 0x0000000000007948 */ /* 0x000fea0003800000 */
[----:B-1----:R-:W-:-:S05]  /*0bc0*/  IMAD.SHL.U32 R8, R4, 0x4, RZ ;  /* 0x0000000404087824 */ /* 0x002fca00078e00ff */
[----:B------:R-:W1:Y:S01]  /*0bd0*/  LDS R9, [R8+UR8] ;  /* 0x0000000808097984 */ /* 0x000e620008000800 */
[----:B------:R-:W-:-:S05]  /*0be0*/  IADD3 R4, P1, R8, UR18, RZ ;  /* 0x0000001208047c10 */ /* 0x000fca000ff3e0ff */
[----:B------:R-:W-:-:S05]  /*0bf0*/  IMAD.X R5, RZ, RZ, UR19, P1 ;  /* 0x00000013ff057e24 */ /* 0x000fca00088e06ff */
[----:B-1----:R4:W2:Y:S01]  /*0c00*/  ATOMG.E.EXCH.STRONG.GPU PT, RZ, [R4], R9 ;  /* 0x0000000904ff73a8 */ /* 0x0028a200041ee100 */
[----:B------:R-:W-:-:S04]  /*0c10*/  DEPBAR {5,4,3,2,1,0} ;  /* 0x0000003f0000791a */ /* 0x000fc80000000000 */
[----:B------:R4:W-:Y:S01]  /*0c20*/  UTMACCTL.IV [UR18] ;  /* 0x00000000120079b9 */ /* 0x0009e20008000000 */
[----:B------:R-:W-:Y:S01]  /*0c30*/  NOP ;  /* 0x0000000000007918 */ /* 0x000fe20000000000 */
.L_x_28:
[----:B------:R-:W-:Y:S05]  /*0c40*/  @P0 BRA `(.L_x_29) ;  /* 0x00000000000c0947 */ /* 0x000fea0003800000 */
[----:B------:R0:W-:Y:S01]  /*0c50*/  UTMACMDFLUSH ;  /* 0x00000000000079b7 */ /* 0x0001e20000000000 */
[----:B------:R-:W-:Y:S05]  /*0c60*/  @P0 BRA `(.L_x_29) ;  /* 0x0000000000040947 */ /* 0x000fea0003800000 */
[----:B------:R-:W-:-:S04]  /*0c70*/  DEPBAR.LE SB0, 0x0 ;  /* 0x000080000000791a */ /* 0x000fc80000000000 */
.L_x_29:
[----:B------:R-:W-:Y:S05]  /*0c80*/  WARPSYNC.ALL ;  /* 0x0000000000007948 */ /* 0x000fea0003800000 */
[----:B--2---:R-:W-:Y:S06]  /*0c90*/  BAR.SYNC.DEFER_BLOCKING 0x0 ;  /* 0x0000000000007b1d */ /* 0x004fec0000010000 */
[----:B------:R-:W-:Y:S02]  /*0ca0*/  BSSY B2, `(.L_x_30) ;  /* 0x000000b000027945 */ /* 0x000fe40003800000 */
[----:B------:R-:W-:Y:S06]  /*0cb0*/  BAR.SYNC.DEFER_BLOCKING 0x0 ;  /* 0x0000000000007b1d */ /* 0x000fec0000010000 */
[----:B------:R2:W-:Y:S01]  /*0cc0*/  @!P0 STS [R10], RZ ;  /* 0x000000ff0a008388 */ /* 0x0005e20000000800 */
[----:B------:R-:W-:Y:S01]  /*0cd0*/  NOP ;  /* 0x0000000000007918 */ /* 0x000fe20000000000 */
[----:B------:R-:W-:Y:S05]  /*0ce0*/  @P2 BRA `(.L_x_31) ;  /* 0x0000000000182947 */ /* 0x000fea0003800000 */
[----:B-1-34-:R-:W1:Y:S01]  /*0cf0*/  LDS R4, [UR8+0x8] ;  /* 0x00000808ff047984 */ /* 0x01ae620008000800 */
[----:B------:R-:W3:Y:S01]  /*0d00*/  LDC.64 R8, c[0x0][0x220] ;  /* 0x00008800ff087b82 */ /* 0x000ee20000000a00 */
[----:B------:R-:W-:Y:S02]  /*0d10*/  IMAD.MOV.U32 R5, RZ, RZ, 0x70 ;  /* 0x00000070ff057424 */ /* 0x000fe400078e00ff */
[----:B---3--:R3:W-:Y:S03]  /*0d20*/  STS.64 [UR8], R8 ;  /* 0x00000008ff007988 */ /* 0x0087e60008000a08 */
[----:B-1----:R-:W-:-:S05]  /*0d30*/  LOP3.LUT R4, R4, 0x10, R5, 0xd8, !PT ;  /* 0x0000001004047812 */ /* 0x002fca00078ed805 */
[----:B------:R3:W-:Y:S02]  /*0d40*/  STS [UR8+0x8], R4 ;  /* 0x00000804ff007988 */ /* 0x0007e40008000808 */
.L_x_31:
[----:B----4-:R-:W-:Y:S05]  /*0d50*/  BSYNC B2 ;  /* 0x0000000000027941 */ /* 0x010fea0003800000 */
.L_x_30:
[----:B------:R-:W-:Y:S04]  /*0d60*/  BSSY B3, `(.L_x_32) ;  /* 0x0000011000037945 */ /* 0x000fe80003800000 */
[----:B------:R-:W-:Y:S04]  /*0d70*/  BSSY B2, `(.L_x_33) ;  /* 0x000000e000027945 */ /* 0x000fe80003800000 */
[----:B------:R-:W-:Y:S05]  /*0d80*/  @P2 BRA `(.L_x_34) ;  /* 0x0000000000242947 */ /* 0x000fea0003800000 */
[----:B-1-3--:R-:W1:Y:S01]  /*0d90*/  LDS R4, [UR8+0x34] ;  /* 0x00003408ff047984 */ /* 0x00ae620008000800 */
[----:B------:R-:W-:-:S05]  /*0da0*/  IMAD.MOV.U32 R5, RZ, RZ, 0x3f000000 ;  /* 0x3f000000ff057424 */ /* 0x000fca00078e00ff */
[----:B-1----:R-:W-:-:S05]  /*0db0*/  LOP3.LUT R4, R4, 0xff000000, R5, 0xb8, !PT ;  /* 0xff00000004047812 */ /* 0x002fca00078eb805 */
[----:B------:R1:W-:Y:S01]  /*0dc0*/  STS [UR8+0x34], R4 ;  /* 0x00003404ff007988 */ /* 0x0003e20008000808 */
[----:B------:R-:W-:Y:S05]  /*0dd0*/  @P2 BRA `(.L_x_35) ;  /* 0x00000000001c2947 */ /* 0x000fea0003800000 */
[----:B-1----:R-:W1:Y:S01]  /*0de0*/  LDS R4, [UR8+0x38] ;  /* 0x00003808ff047984 */ /* 0x002e620008000800 */
[----:B------:R-:W-:-:S05]  /*0df0*/  IMAD.MOV.U32 R5, RZ, RZ, 0xff ;  /* 0x000000ffff057424 */ /* 0x000fca00078e00ff */
[----:B-1----:R-:W-:-:S05]  /*0e00*/  LOP3.LUT R4, R4, 0xff, R5, 0xb8, !PT ;  /* 0x000000ff04047812 */ /* 0x002fca00078eb805 */
[----:B------:R4:W-:Y:S02]  /*0e10*/  STS [UR8+0x38], R4 ;  /* 0x00003804ff007988 */ /* 0x0009e40008000808 */
.L_x_34:
[----:B------:R-:W-:Y:S05]  /*0e20*/  @P2 BREAK B2 ;  /* 0x0000000000022942 */ /* 0x000fea0003800000 */
[----:B------:R-:W-:Y:S05]  /*0e30*/  @P2 BRA `(.L_x_36) ;  /* 0x00000000000c2947 */ /* 0x000fea0003800000 */
[----:B------:R1:W-:Y:S02]  /*0e40*/  STS [UR8+0x20], R7 ;  /* 0x00002007ff007988 */ /* 0x0003e40008000808 */
.L_x_35:
[----:B------:R-:W-:Y:S05]  /*0e50*/  BSYNC B2 ;  /* 0x0000000000027941 */ /* 0x000fea0003800000 */
.L_x_33:
[----:B------:R1:W-:Y:S02]  /*0e60*/  @!P2 STS [UR8+0x24], R3 ;  /* 0x00002403ff00a988 */ /* 0x0003e40008000808 */
.L_x_36:
[----:B------:R-:W-:Y:S05]  /*0e70*/  BSYNC B3 ;  /* 0x0000000000037941 */ /* 0x000fea0003800000 */
.L_x_32:
[----:B------:R-:W-:Y:S05]  /*0e80*/  WARPSYNC.ALL ;  /* 0x0000000000007948 */ /* 0x000fea0003800000 */
[----:B------:R-:W-:Y:S04]  /*0e90*/  BSSY B3, `(.L_x_37) ;  /* 0x000000e000037945 */ /* 0x000fe80003800000 */
[----:B------:R-:W-:Y:S05]  /*0ea0*/  @P2 BRA `(.L_x_38) ;  /* 0x0000000000302947 */ /* 0x000fea0003800000 */
[----:B-1-34-:R-:W1:Y:S01]  /*0eb0*/  LDS R4, [UR8+0x34] ;  /* 0x00003408ff047984 */ /* 0x01ae620008000800 */
[----:B--2--5:R-:W2:Y:S03]  /*0ec0*/  LDC.64 R10, c[0x0][0x248] ;  /* 0x00009200ff0a7b82 */ /* 0x024ea60000000a00 */
        /* <DEDUP_REMOVED lines=10> */
.L_x_38:
[----:B------:R-:W-:Y:S05]  /*0f70*/  BSYNC B3 ;  /* 0x0000000000037941 */ /* 0x000fea0003800000 */
.L_x_37:
[----:B------:R-:W-:Y:S04]  /*0f80*/  BSSY B3, `(.L_x_39) ;  /* 0x000001a000037945 */ /* 0x000fe80003800000 */
[----:B------:R-:W-:Y:S04]  /*0f90*/  BSSY B4, `(.L_x_40) ;  /* 0x0000015000047945 */ /* 0x000fe80003800000 */
[----:B------:R-:W-:Y:S05]  /*0fa0*/  @P2 BRA `(.L_x_41) ;  /* 0x0000000000202947 */ /* 0x000fea0003800000 */
[----:B-12---:R-:W1:Y:S02]  /*0fb0*/  LDS R3, [UR8+0x34] ;  /* 0x00003408ff037984 */ /* 0x006e640008000800 */
[----:B-1----:R-:W-:-:S05]  /*0fc0*/  LOP3.LUT R3, R3, 0x38, RZ, 0xb8, !PT ;  /* 0x0000003803037812 */ /* 0x002fca00078eb8ff */
[----:B------:R1:W-:Y:S01]  /*0fd0*/  STS [UR8+0x34], R3 ;  /* 0x00003403ff007988 */ /* 0x0003e20008000808 */
[----:B------:R-:W-:Y:S05]  /*0fe0*/  @P2 BRA `(.L_x_42) ;  /* 0x0000000000202947 */ /* 0x000fea0003800000 */
[----:B-1----:R-:W1:Y:S01]  /*0ff0*/  LDS R3, [UR8+0x8] ;  /* 0x00000808ff037984 */ /* 0x002e620008000800 */
[----:B---34-:R-:W-:-:S05]  /*1000*/  IMAD.MOV.U32 R4, RZ, RZ, 0x780 ;  /* 0x00000780ff047424 */ /* 0x018fca00078e00ff */
[----:B-1----:R-:W-:-:S05]  /*1010*/  LOP3.LUT R3, R3, 0x500, R4, 0xd8, !PT ;  /* 0x0000050003037812 */ /* 0x002fca00078ed804 */
[----:B------:R1:W-:Y:S02]  /*1020*/  STS [UR8+0x8], R3 ;  /* 0x00000803ff007988 */ /* 0x0003e40008000808 */
.L_x_41:
[----:B------:R-:W-:Y:S05]  /*1030*/  @P2 BRA `(.L_x_43) ;  /* 0x0000000000282947 */ /* 0x000fea0003800000 */
[----:B-12---:R-:W1:Y:S02]  /*1040*/  LDS R3, [UR8+0x8] ;  /* 0x00000808ff037984 */ /* 0x006e640008000800 */
[----:B-1----:R-:W-:-:S05]  /*1050*/  LOP3.LUT R3, R3, 0x1800, RZ, 0xb8, !PT ;  /* 0x0000180003037812 */ /* 0x002fca00078eb8ff */
[----:B------:R2:W-:Y:S02]  /*1060*/  STS [UR8+0x8], R3 ;  /* 0x00000803ff007988 */ /* 0x0005e40008000808 */
.L_x_42:
[----:B------:R-:W-:Y:S05]  /*1070*/  @P2 BREAK B4 ;  /* 0x0000000000042942 */ /* 0x000fea0003800000 */
[----:B------:R-:W-:Y:S05]  /*1080*/  @P2 BRA `(.L_x_44) ;  /* 0x0000000000242947 */ /* 0x000fea0003800000 */
[----:B-12---:R-:W1:Y:S01]  /*1090*/  LDS R3, [UR8+0x8] ;  /* 0x00000808ff037984 */ /* 0x006e620008000800 */
[----:B---34-:R-:W-:-:S05]  /*10a0*/  IMAD.MOV.U32 R4, RZ, RZ, 0x6000 ;  /* 0x00006000ff047424 */ /* 0x018fca00078e00ff */
[----:B-1----:R-:W-:-:S04]  /*10b0*/  LOP3.LUT R3, R3, 0x6000, R4, 0xd8, !PT ;  /* 0x0000600003037812 */ /* 0x002fc800078ed804 */
[----:B------:R-:W-:-:S05]  /*10c0*/  LOP3.LUT R3, R3, 0x400000, RZ, 0xb8, !PT ;  /* 0x0040000003037812 */ /* 0x000fca00078eb8ff */
[----:B------:R1:W-:Y:S02]  /*10d0*/  STS [UR8+0x8], R3 ;  /* 0x00000803ff007988 */ /* 0x0003e40008000808 */
.L_x_43:
[----:B------:R-:W-:Y:S05]  /*10e0*/  BSYNC B4 ;  /* 0x0000000000047941 */ /* 0x000fea0003800000 */
.L_x_40:
[----:B-12---:R-:W1:Y:S02]  /*10f0*/  @!P2 LDS R3, [UR8+0x8] ;  /* 0x00000808ff03a984 */ /* 0x006e640008000800 */
[----:B-1----:R-:W-:-:S05]  /*1100*/  @!P2 LOP3.LUT R3, R3, 0x8000, RZ, 0xb8, !PT ;  /* 0x000080000303a812 */ /* 0x002fca00078eb8ff */
[----:B------:R1:W-:Y:S02]  /*1110*/  @!P2 STS [UR8+0x8], R3 ;  /* 0x00000803ff00a988 */ /* 0x0003e40008000808 */
.L_x_44:
[----:B------:R-:W-:Y:S05]  /*1120*/  BSYNC B3 ;  /* 0x0000000000037941 */ /* 0x000fea0003800000 */
.L_x_39:
[----:B------:R-:W-:Y:S05]  /*1130*/  WARPSYNC.ALL ;  /* 0x0000000000007948 */ /* 0x000fea0003800000 */
[----:B------:R-:W-:Y:S01]  /*1140*/  UIADD3 UR4, UR4, 0x100, URZ ;  /* 0x0000010004047890 */ /* 0x000fe2000fffe03f */
[----:B------:R-:W-:Y:S02]  /*1150*/  ISETP.GE.AND P1, PT, R12, 0x1, PT ;  /* 0x000000010c00780c */ /* 0x000fe40003f26270 */
[----:B------:R-:W-:Y:S02]  /*1160*/  CS2R R56, SRZ ;  /* 0x0000000000387805 */ /* 0x000fe4000001ff00 */
[----:B------:R-:W-:Y:S01]  /*1170*/  CS2R R58, SRZ ;  /* 0x00000000003a7805 */ /* 0x000fe2000001ff00 */
[----:B------:R-:W-:Y:S01]  /*1180*/  UIADD3 UR20, UP0, UR4, UR20, URZ ;  /* 0x0000001404147290 */ /* 0x000fe2000ff1e03f */
[----:B------:R-:W-:-:S02]  /*1190*/  CS2R R60, SRZ ;  /* 0x00000000003c7805 */ /* 0x000fc4000001ff00 */
[----:B------:R-:W-:Y:S02]  /*11a0*/  CS2R R62, SRZ ;  /* 0x00000000003e7805 */ /* 0x000fe4000001ff00 */
[----:B------:R-:W-:Y:S01]  /*11b0*/  CS2R R64, SRZ ;  /* 0x0000000000407805 */ /* 0x000fe2000001ff00 */
[----:B------:R-:W-:Y:S01]  /*11c0*/  ULEA.HI.X.SX32 UR21, UR4, UR21, 0x1, UP0 ;  /* 0x0000001504157291 */ /* 0x000fe200080f0e3f */
[----:B------:R-:W-:Y:S02]  /*11d0*/  CS2R R66, SRZ ;  /* 0x0000000000427805 */ /* 0x000fe4000001ff00 */
[----:B------:R-:W-:Y:S02]  /*11e0*/  CS2R R68, SRZ ;  /* 0x0000000000447805 */ /* 0x000fe4000001ff00 */
[----:B------:R-:W-:Y:S02]  /*11f0*/  CS2R R70, SRZ ;  /* 0x0000000000467805 */ /* 0x000fe4000001ff00 */
[----:B------:R-:W-:-:S02]  /*1200*/  CS2R R72, SRZ ;  /* 0x0000000000487805 */ /* 0x000fc4000001ff00 */
[----:B------:R-:W-:Y:S02]  /*1210*/  CS2R R74, SRZ ;  /* 0x00000000004a7805 */ /* 0x000fe4000001ff00 */
[----:B------:R-:W-:Y:S02]  /*1220*/  CS2R R76, SRZ ;  /* 0x00000000004c7805 */ /* 0x000fe4000001ff00 */
[----:B------:R-:W-:Y:S02]  /*1230*/  CS2R R78, SRZ ;  /* 0x00000000004e7805 */ /* 0x000fe4000001ff00 */
[----:B------:R-:W-:Y:S02]  /*1240*/  CS2R R80, SRZ ;  /* 0x0000000000507805 */ /* 0x000fe4000001ff00 */
[----:B------:R-:W-:Y:S02]  /*1250*/  CS2R R82, SRZ ;  /* 0x0000000000527805 */ /* 0x000fe4000001ff00 */
[----:B------:R-:W-:-:S02]  /*1260*/  CS2R R84, SRZ ;  /* 0x0000000000547805 */ /* 0x000fc4000001ff00 */
[----:B------:R-:W-:Y:S02]  /*1270*/  CS2R R86, SRZ ;  /* 0x0000000000567805 */ /* 0x000fe4000001ff00 */
[----:B------:R-:W-:Y:S02]  /*1280*/  CS2R R24, SRZ ;  /* 0x0000000000187805 */ /* 0x000fe4000001ff00 */
[----:B------:R-:W-:Y:S01]  /*1290*/  CS2R R26, SRZ ;  /* 0x00000000001a7805 */ /* 0x000fe2000001ff00 */
[----:B------:R-:W-:Y:S01]  /*12a0*/  IMAD.MOV.U32 R28, RZ, RZ, RZ ;  /* 0x000000ffff1c7224 */ /* 0x000fe200078e00ff */
[----:B------:R-:W-:Y:S06]  /*12b0*/  @P0 BRA `(.L_x_45) ;  /* 0x0000000000280947 */ /* 0x000fec0003800000 */
[----:B-12---:R-:W1:Y:S01]  /*12c0*/  S2R R3, SR_LANEID ;  /* 0x0000000000037919 */ /* 0x006e620000000000 */
[----:B------:R-:W-:Y:S05]  /*12d0*/  WARPSYNC.ALL ;  /* 0x0000000000007948 */ /* 0x000fea0003800000 */
[----:B-1----:R-:W-:-:S05]  /*12e0*/  IMAD.SHL.U32 R7, R3, 0x4, RZ ;  /* 0x0000000403077824 */ /* 0x002fca00078e00ff */
[----:B------:R-:W1:Y:S01]  /*12f0*/  LDS R3, [R7+UR8] ;  /* 0x0000000807037984 */ /* 0x000e620008000800 */
[----:B---34-:R-:W-:-:S05]  /*1300*/  IADD3 R4, P3, R7, UR20, RZ ;  /* 0x0000001407047c10 */ /* 0x018fca000ff7e0ff */
[----:B------:R-:W-:-:S05]  /*1310*/  IMAD.X R5, RZ, RZ, UR21, P3 ;  /* 0x00000015ff057e24 */ /* 0x000fca00098e06ff */
[----:B-1----:R1:W2:Y:S01]  /*1320*/  ATOMG.E.EXCH.STRONG.GPU PT, RZ, [R4], R3 ;  /* 0x0000000304ff73a8 */ /* 0x0022a200041ee100 */
[----:B------:R-:W-:-:S04]  /*1330*/  DEPBAR {5,4,3,2,1,0} ;  /* 0x0000003f0000791a */ /* 0x000fc80000000000 */
[----:B------:R1:W-:Y:S01]  /*1340*/  UTMACCTL.IV [UR20] ;  /* 0x00000000140079b9 */ /* 0x0003e20008000000 */
[----:B------:R-:W-:Y:S01]  /*1350*/  NOP ;  /* 0x0000000000007918 */ /* 0x000fe20000000000 */
.L_x_45:
[----:B------:R-:W-:Y:S05]  /*1360*/  @P0 BRA `(.L_x_46) ;  /* 0x00000000000c0947 */ /* 0x000fea0003800000 */
[----:B------:R0:W-:Y:S01]  /*1370*/  UTMACMDFLUSH ;  /* 0x00000000000079b7 */ /* 0x0001e20000000000 */
[----:B------:R-:W-:Y:S05]  /*1380*/  @P0 BRA `(.L_x_46) ;  /* 0x0000000000040947 */ /* 0x000fea0003800000 */
[----:B------:R-:W-:-:S04]  /*1390*/  DEPBAR.LE SB0, 0x0 ;  /* 0x000080000000791a */ /* 0x000fc80000000000 */
.L_x_46:
[----:B------:R-:W-:Y:S05]  /*13a0*/  WARPSYNC.ALL ;  /* 0x0000000000007948 */ /* 0x000fea0003800000 */
[----:B--2---:R-:W-:Y:S01]  /*13b0*/  BAR.SYNC.DEFER_BLOCKING 0x0 ;  /* 0x0000000000007b1d */ /* 0x004fe20000010000 */
[----:B------:R-:W-:Y:S01]  /*13c0*/  USHF.L.U32 UR11, UR23, 0x8, URZ ;  /* 0x00000008170b7899 */ /* 0x000fe2000800063f */
[----:B------:R-:W-:Y:S01]  /*13d0*/  IMAD.MOV.U32 R29, RZ, RZ, RZ ;  /* 0x000000ffff1d7224 */ /* 0x000fe200078e00ff */
[----:B------:R-:W-:Y:S01]  /*13e0*/  USHF.L.U32 UR26, UR22, 0x6, URZ ;  /* 0x00000006161a7899 */ /* 0x000fe2000800063f */
[----:B------:R-:W-:Y:S02]  /*13f0*/  CS2R R30, SRZ ;  /* 0x00000000001e7805 */ /* 0x000fe4000001ff00 */
[----:B------:R-:W-:Y:S01]  /*1400*/  CS2R R32, SRZ ;  /* 0x0000000000207805 */ /* 0x000fe2000001ff00 */
[----:B------:R-:W-:Y:S01]  /*1410*/  VOTEU.ALL UP0, P2 ;  /* 0x00000000003f7886 */ /* 0x000fe20001000000 */
[----:B------:R-:W-:Y:S01]  /*1420*/  UMOV UR4, 0x1 ;  /* 0x0000000100047882 */ /* 0x000fe20000000000 */
[----:B------:R-:W-:-:S02]  /*1430*/  CS2R R34, SRZ ;  /* 0x0000000000227805 */ /* 0x000fc4000001ff00 */
[----:B------:R-:W-:Y:S02]  /*1440*/  CS2R R36, SRZ ;  /* 0x0000000000247805 */ /* 0x000fe4000001ff00 */
[----:B------:R-:W-:Y:S01]  /*1450*/  CS2R R38, SRZ ;  /* 0x0000000000267805 */ /* 0x000fe2000001ff00 */
[----:B------:R-:W-:-:S04]  /*1460*/  @!UP0 UIADD3 UR4, -UR4, 0x100000, URZ ;  /* 0x0010000004048890 */ /* 0x000fc8000fffe13f */
[----:B------:R-:W-:Y:S02]  /*1470*/  @!UP0 USHF.L.U32 UR5, UR4, 0xb, URZ ;  /* 0x0000000b04058899 */ /* 0x000fe4000800063f */
[----:B------:R-:W-:Y:S01]  /*1480*/  @!UP0 USHF.L.U32 UR4, UR4, 0x1, URZ ;  /* 0x0000000104048899 */ /* 0x000fe2000800063f */
[----:B------:R-:W-:Y:S01]  /*1490*/  CS2R R40, SRZ ;  /* 0x0000000000287805 */ /* 0x000fe2000001ff00 */
[----:B------:R-:W-:Y:S01]  /*14a0*/  VOTEU.ALL UP0, P2 ;  /* 0x00000000003f7886 */ /* 0x000fe20001000000 */
[----:B------:R-:W-:Y:S02]  /*14b0*/  CS2R R42, SRZ ;  /* 0x00000000002a7805 */ /* 0x000fe4000001ff00 */
[----:B------:R-:W-:Y:S02]  /*14c0*/  CS2R R44, SRZ ;  /* 0x00000000002c7805 */ /* 0x000fe4000001ff00 */
[----:B------:R-:W-:Y:S02]  /*14d0*/  CS2R R46, SRZ ;  /* 0x00000000002e7805 */ /* 0x000fe4000001ff00 */
[----:B------:R-:W-:-:S02]  /*14e0*/  CS2R R48, SRZ ;  /* 0x0000000000307805 */ /* 0x000fc4000001ff00 */
[----:B------:R-:W-:Y:S02]  /*14f0*/  CS2R R50, SRZ ;  /* 0x0000000000327805 */ /* 0x000fe4000001ff00 */
[----:B------:R-:W-:Y:S02]  /*1500*/  CS2R R52, SRZ ;  /* 0x0000000000347805 */ /* 0x000fe4000001ff00 */
[----:B------:R-:W-:Y:S01]  /*1510*/  CS2R R54, SRZ ;  /* 0x0000000000367805 */ /* 0x000fe2000001ff00 */
[----:B------:R-:W2:Y:S02]  /*1520*/  FENCE.VIEW.ASYNC.S ;  /* 0x00000000000073c6 */ /* 0x000ea40000000000 */
[----:B--2---:R2:W1:Y:S01]  /*1530*/  @!UP0 SYNCS.EXCH.64 URZ, [UR8+0x5000], UR4 ;  /* 0x00500004083f85b2 */ /* 0x0044620008000100 */
[----:B------:R-:W-:Y:S05]  /*1540*/  @!P1 BRA `(.L_x_47) ;  /* 0x00000004007c9947 */ /* 0x000fea0003800000 */
[----:B-1----:R-:W-:Y:S01]  /*1550*/  SHF.R.U32.HI R3, RZ, 0x5, R0 ;  /* 0x00000005ff037819 */ /* 0x002fe20000011600 */
[----:B--2---:R-:W-:Y:S01]  /*1560*/  UIADD3 UR4, UR8, 0x4000, URZ ;  /* 0x0000400008047890 */ /* 0x004fe2000fffe03f */
[----:B------:R-:W-:Y:S02]  /*1570*/  CS2R R56, SRZ ;  /* 0x0000000000387805 */ /* 0x000fe4000001ff00 */
[----:B------:R-:W-:Y:S02]  /*1580*/  CS2R R58, SRZ ;  /* 0x00000000003a7805 */ /* 0x000fe4000001ff00 */
[----:B------:R-:W-:Y:S01]  /*1590*/  R2UR UR28, R3 ;  /* 0x00000000031c72ca */ /* 0x000fe200000e0000 */
[----:B------:R-:W-:Y:S01]  /*15a0*/  USHF.R.U32.HI UR4, URZ, 0x4, UR4 ;  /* 0x000000043f047899 */ /* 0x000fe20008011604 */
[----:B------:R-:W-:Y:S02]  /*15b0*/  CS2R R60, SRZ ;  /* 0x00000000003c7805 */ /* 0x000fe4000001ff00 */
[----:B------:R-:W-:-:S02]  /*15c0*/  CS2R R62, SRZ ;  /* 0x00000000003e7805 */ /* 0x000fc4000001ff00 */
[----:B------:R-:W-:Y:S01]  /*15d0*/  CS2R R64, SRZ ;  /* 0x0000000000407805 */ /* 0x000fe2000001ff00 */
[----:B------:R-:W-:Y:S01]  /*15e0*/  USGXT.U32 UR4, UR4, 0xe ;  /* 0x0000000e0404789a */ /* 0x000fe20008000000 */
[----:B------:R-:W-:Y:S02]  /*15f0*/  CS2R R66, SRZ ;  /* 0x0000000000427805 */ /* 0x000fe4000001ff00 */
        /* <DEDUP_REMOVED lines=25> */
[----:B------:R-:W-:Y:S01]  /*1790*/  CS2R R54, SRZ ;  /* 0x0000000000367805 */ /* 0x000fe2000001ff00 */
[----:B------:R-:W-:Y:S01]  /*17a0*/  UMOV UR6, 0x80 ;  /* 0x0000008000067882 */ /* 0x000fe20000000000 */
[----:B------:R-:W-:Y:S01]  /*17b0*/  UMOV UR7, 0x40000040 ;  /* 0x4000004000077882 */ /* 0x000fe20000000000 */
[----:B------:R-:W-:Y:S01]  /*17c0*/  UMOV UR5, URZ ;  /* 0x0000003f00057c82 */ /* 0x000fe20008000000 */
[----:B------:R-:W-:Y:S01]  /*17d0*/  UMOV UR10, URZ ;  /* 0x0000003f000a7c82 */ /* 0x000fe20008000000 */
[----:B------:R-:W-:-:S02]  /*17e0*/  UIADD3.64 UR6, UR4, UR6, URZ ;  /* 0x0000000604067297 */ /* 0x000fc4000fffe03f */
[----:B------:R-:W-:Y:S01]  /*17f0*/  UMOV UR14, UR4 ;  /* 0x00000004000e7c82 */ /* 0x000fe20008000000 */
[----:B------:R-:W-:-:S09]  /*1800*/  UMOV UR15, 0x40000040 ;  /* 0x40000040000f7882 */ /* 0x000fd20000000000 */
.L_x_49:
[----:B------:R-:W-:Y:S01]  /*1810*/  BAR.SYNC.DEFER_BLOCKING 0x0 ;  /* 0x0000000000007b1d */ /* 0x000fe20000010000 */
[----:B------:R-:W-:Y:S01]  /*1820*/  @!P2 IMAD.MOV.U32 R3, RZ, RZ, 0x5000 ;  /* 0x00005000ff03a424 */ /* 0x000fe200078e00ff */
[----:B------:R-:W-:Y:S02]  /*1830*/  ELECT P0, URZ, PT ;  /* 0x00000000003f782f */ /* 0x000fe40003800000 */
[----:B------:R-:W-:Y:S02]  /*1840*/  ELECT P1, URZ, PT ;  /* 0x00000000003f782f */ /* 0x000fe40003820000 */
[C---:B------:R-:W-:Y:S01]  /*1850*/  ISETP.LT.U32.AND P0, PT, R2.reuse, 0x20, P0 ;  /* 0x000000200200780c */ /* 0x040fe20000701070 */
[----:B------:R-:W-:Y:S01]  /*1860*/  UMOV UR27, UR10 ;  /* 0x0000000a001b7c82 */ /* 0x000fe20008000000 */
[----:B------:R-:W-:-:S11]  /*1870*/  ISETP.LT.U32.AND P1, PT, R2, 0x20, P1 ;  /* 0x000000200200780c */ /* 0x000fd60000f21070 */
[----:B------:R-:W-:Y:S01]  /*1880*/  VOTEU.ANY UP0, P0 ;  /* 0x00000000003f7886 */ /* 0x000fe20000000100 */
[----:B------:R-:W-:Y:S01]  /*1890*/  VOTEU.ANY UP2, P0 ;  /* 0x00000000003f7886 */ /* 0x000fe20000040100 */
[----:B------:R-:W-:Y:S01]  /*18a0*/  VOTEU.ANY UP1, P1 ;  /* 0x00000000003f7886 */ /* 0x000fe20000820100 */
[----:B------:R-:W-:Y:S01]  /*18b0*/  VOTEU.ANY UP3, P1 ;  /* 0x00000000003f7886 */ /* 0x000fe20000860100 */
[----:B------:R1:W-:Y:S01]  /*18c0*/  @!P2 SYNCS.ARRIVE.TRANS64 RZ, [UR8+0x5000], R3 ;  /* 0x00500003ffffa9a7 */ /* 0x0003e20008000008 */
[----:B------:R2:W-:Y:S06]  /*18d0*/  MEMBAR.ALL.CTA ;  /* 0x0000000000007992 */ /* 0x0005ec0000008000 */
[----:B--2---:R-:W2:Y:S01]  /*18e0*/  FENCE.VIEW.ASYNC.S ;  /* 0x00000000000073c6 */ /* 0x004ea20000000000 */
[----:B------:R-:W-:Y:S01]  /*18f0*/  @UP0 UIADD3 UR9, UR8, 0x5000, URZ ;  /* 0x0000500008090890 */ /* 0x000fe2000fffe03f */
[----:B------:R-:W-:Y:S01]  /*1900*/  @UP0 UMOV UR4, UR16 ;  /* 0x0000001000040c82 */ /* 0x000fe20008000000 */
[----:B------:R-:W-:Y:S01]  /*1910*/  @UP0 UMOV UR5, UR17 ;  /* 0x0000001100050c82 */ /* 0x000fe20008000000 */
[----:B------:R-:W-:-:S02]  /*1920*/  @UP1 UIADD3 UR24, UR8, 0x4000, URZ ;  /* 0x0000400008181890 */ /* 0x000fc4000fffe03f */
[----:B------:R-:W-:Y:S01]  /*1930*/  @UP1 UIADD3 UR25, UR8, 0x5000, URZ ;  /* 0x0000500008191890 */ /* 0x000fe2000fffe03f */
[----:B-1----:R-:W-:Y:S01]  /*1940*/  SHF.L.U32 R3, R6, 0x1f, RZ ;  /* 0x0000001f06037819 */ /* 0x002fe200000006ff */
[----:B------:R-:W-:Y:S01]  /*1950*/  @UP1 UMOV UR12, UR18 ;  /* 0x00000012000c1c82 */ /* 0x000fe20008000000 */
[----:B------:R-:W-:Y:S01]  /*1960*/  @UP1 UMOV UR13, UR19 ;  /* 0x00000013000d1c82 */ /* 0x000fe20008000000 */
[----:B--2---:R-:W-:Y:S06]  /*1970*/  BAR.SYNC.DEFER_BLOCKING 0x0 ;  /* 0x0000000000007b1d */ /* 0x004fec0000010000 */
[----:B------:R1:W-:Y:S02]  /*1980*/  @UP2 UTMALDG.2D [UR8], [UR4] ;  /* 0x00000008040025b4 */ /* 0x0003e40008008000 */
[----:B------:R-:W-:Y:S06]  /*1990*/  BAR.SYNC.DEFER_BLOCKING 0x0 ;  /* 0x0000000000007b1d */ /* 0x000fec0000010000 */
[----:B------:R1:W-:Y:S02]  /*19a0*/  @UP3 UTMALDG.2D [UR24], [UR12] ;  /* 0x000000180c0035b4 */ /* 0x0003e40008008000 */
[----:B------:R-:W-:Y:S06]  /*19b0*/  BAR.SYNC.DEFER_BLOCKING 0x0 ;  /* 0x0000000000007b1d */ /* 0x000fec0000010000 */
[----:B------:R-:W2:Y:S02]  /*19c0*/  SYNCS.PHASECHK.TRANS64.TRYWAIT P0, [UR8+0x5000], R3 ;  /* 0x00500003ff0075a7 */ /* 0x000ea40008000148 */
[----:B-12---:R-:W-:Y:S05]  /*19d0*/  @!P0 BRA `(.L_x_48) ;  /* 0x0000000400808947 */ /* 0x006fea0003800000 */
.L_x_50:
[----:B------:R-:W-:Y:S01]  /*19e0*/  USHF.L.U32 UR4, UR28, 0x6, URZ ;  /* 0x000000061c047899 */ /* 0x000fe2000800063f */
[----:B------:R-:W-:Y:S02]  /*19f0*/  WARPGROUP.DEPBAR.LE gsb0, 0x0 ;  /* 0x00008000000079c5 */ /* 0x000fe40000010000 */
[----:B------:R-:W-:Y:S01]  /*1a00*/  WARPGROUP.ARRIVE ;  /* 0x00000000000079c5 */ /* 0x000fe20000000000 */
[----:B------:R-:W-:Y:S01]  /*1a10*/  ULOP3.LUT UR4, UR4, 0x100, URZ, 0xc0, !UPT ;  /* 0x0000010004047892 */ /* 0x000fe2000f8ec03f */
[----:B------:R-:W1:Y:S01]  /*1a20*/  LDC R3, c[0x0][0x230] ;  /* 0x00008c00ff037b82 */ /* 0x000e620000000800 */
[----:B------:R-:W-:Y:S01]  /*1a30*/  UMOV UR13, 0x80000020 ;  /* 0x80000020000d7882 */ /* 0x000fe20000000000 */
[----:B------:R-:W-:Y:S01]  /*1a40*/  UIADD3 UR10, UR10, 0x20, URZ ;  /* 0x000000200a0a7890 */ /* 0x000fe2000fffe03f */
[----:B------:R-:W-:Y:S01]  /*1a50*/  LOP3.LUT R6, R6, 0x1, RZ, 0x3c, !PT ;  /* 0x0000000106067812 */ /* 0x000fe200078e3cff */
[----:B------:R-:W-:-:S04]  /*1a60*/  ULEA.HI UR4, UR8, UR4, URZ, 0x1c ;  /* 0x0000000408047291 */ /* 0x000fc8000f8fe03f */
[----:B------:R-:W-:-:S03]  /*1a70*/  ULOP3.LUT UR12, UR4, 0x3fff, URZ, 0xc0, !UPT ;  /* 0x00003fff040c7892 */ /* 0x000fc6000f8ec03f */
[----:B------:R-:W-:-:S06]  /*1a80*/  UMOV UR4, URZ ;  /* 0x0000003f00047c82 */ /* 0x000fcc0008000000 */
[----:B------:R-:W-:Y:S01]  /*1a90*/  HGMMA.64x64x16.F32.BF16 R56, gdesc[UR12].tnspB, R56 ;  /* 0x40e000000c3879f0 */ /* 0x000fe20008701838 */
[----:B------:R-:W-:-:S04]  /*1aa0*/  UIADD3 UR12, UP0, UR12, 0x2, URZ ;  /* 0x000000020c0c7890 */ /* 0x000fc8000ff1e03f */
[----:B------:R-:W-:Y:S01]  /*1ab0*/  UIADD3.X UR5, UR4, -0x7fffffe0, URZ, UP0, !UPT ;  /* 0x8000002004057890 */ /* 0x000fe200087fe43f */
[----:B-1----:R-:W-:Y:S02]  /*1ac0*/  ISETP.LE.AND P0, PT, R3, UR10, PT ;  /* 0x0000000a03007c0c */ /* 0x002fe4000bf03270 */
[----:B------:R-:W-:Y:S02]  /*1ad0*/  UMOV UR4, UR12 ;  /* 0x0000000c00047c82 */ /* 0x000fe40008000000 */
[----:B------:R-:W-:-:S04]  /*1ae0*/  UIADD3.64 UR12, UR4, 0x1fe, URZ ;  /* 0x000001fe040c7897 */ /* 0x000fc8000fffe03f */
[----:B------:R-:W-:Y:S01]  /*1af0*/  HGMMA.64x64x16.F32.BF16 R56, gdesc[UR4].tnspB, R56 ;  /* 0x40e00000043879f0 */ /* 0x000fe20008701838 */
[----:B------:R-:W-:-:S04]  /*1b00*/  UIADD3.64 UR4, UR4, 0x200, URZ ;  /* 0x0000020004047897 */ /* 0x000fc8000fffe03f */
[----:B------:R-:W-:Y:S05]  /*1b10*/  HGMMA.64x64x16.F32.BF16 R24, gdesc[UR12].tnspB, R24 ;  /* 0x40e000000c1879f0 */ /* 0x000fea0008701818 */
[----:B------:R-:W-:Y:S01]  /*1b20*/  HGMMA.64x64x16.F32.BF16 R24, gdesc[UR4].tnspB, R24, gsb0 ;  /* 0x40e00000041879f0 */ /* 0x000fe20008001818 */
[----:B------:R-:W-:Y:S05]  /*1b30*/  @!P0 BRA `(.L_x_49) ;  /* 0xfffffffc00348947 */ /* 0x000fea000383ffff */
.L_x_47:
[----:B------:R-:W-:Y:S02]  /*1b40*/  WARPGROUP.DEPBAR.LE gsb0, 0x0 ;  /* 0x00008000000079c5 */ /* 0x000fe40000010000 */
[----:B-1----:R-:W-:Y:S01]  /*1b50*/  BAR.SYNC.DEFER_BLOCKING 0x0 ;  /* 0x0000000000007b1d */ /* 0x002fe20000010000 */
[C---:B------:R-:W-:Y:S01]  /*1b60*/  IMAD.SHL.U32 R3, R0.reuse, 0x80, RZ ;  /* 0x0000008000037824 */ /* 0x040fe200078e00ff */
[----:B------:R-:W-:Y:S01]  /*1b70*/  ELECT P0, URZ, PT ;  /* 0x00000000003f782f */ /* 0x000fe20003800000 */
[----:B---34-:R-:W-:Y:S01]  /*1b80*/  IMAD.SHL.U32 R4, R0, 0x10, RZ ;  /* 0x0000001000047824 */ /* 0x018fe200078e00ff */
[----:B------:R-:W-:Y:S02]  /*1b90*/  F2FP.BF16.F32.PACK_AB R56, R57, R56 ;  /* 0x000000383938723e */ /* 0x000fe400000010ff */
[----:B------:R-:W-:Y:S01]  /*1ba0*/  LOP3.LUT R3, R3, 0x780, RZ, 0xc0, !PT ;  /* 0x0000078003037812 */ /* 0x000fe200078ec0ff */
[----:B------:R-:W-:Y:S01]  /*1bb0*/  UMOV UR9, UR26 ;  /* 0x0000001a00097c82 */ /* 0x000fe20008000000 */
[----:B------:R-:W-:Y:S01]  /*1bc0*/  F2FP.BF16.F32.PACK_AB R57, R59, R58 ;  /* 0x0000003a3b39723e */ /* 0x000fe200000010ff */
[----:B------:R-:W-:Y:S01]  /*1bd0*/  UMOV UR10, UR11 ;  /* 0x0000000b000a7c82 */ /* 0x000fe20008000000 */
[----:B------:R-:W-:-:S02]  /*1be0*/  LOP3.LUT R3, R3, 0x70, R4, 0xf8, !PT ;  /* 0x0000007003037812 */ /* 0x000fc400078ef804 */
[----:B------:R-:W-:Y:S02]  /*1bf0*/  F2FP.BF16.F32.PACK_AB R24, R25, R24 ;  /* 0x000000181918723e */ /* 0x000fe400000010ff */
[----:B------:R-:W-:Y:S01]  /*1c00*/  LOP3.LUT R3, R3, 0x10, R0, 0x78, !PT ;  /* 0x0000001003037812 */ /* 0x000fe200078e7800 */
[----:B------:R-:W-:Y:S01]  /*1c10*/  IMAD.SHL.U32 R0, R0, 0x40, RZ ;  /* 0x0000004000007824 */ /* 0x000fe200078e00ff */
[----:B------:R-:W-:Y:S02]  /*1c20*/  ISETP.LT.U32.AND P0, PT, R2, 0x20, P0 ;  /* 0x000000200200780c */ /* 0x000fe40000701070 */
[----:B------:R-:W-:Y:S02]  /*1c30*/  F2FP.BF16.F32.PACK_AB R58, R61, R60 ;  /* 0x0000003c3d3a723e */ /* 0x000fe400000010ff */
[----:B------:R-:W-:Y:S02]  /*1c40*/  LOP3.LUT R0, R3, 0x3800, R0, 0xf8, !PT ;  /* 0x0000380003007812 */ /* 0x000fe400078ef800 */
[----:B------:R-:W-:Y:S01]  /*1c50*/  F2FP.BF16.F32.PACK_AB R59, R63, R62 ;  /* 0x0000003e3f3b723e */ /* 0x000fe200000010ff */
[----:B------:R-:W1:Y:S01]  /*1c60*/  @!P2 SYNCS.CCTL.IV [UR8+0x5000] ;  /* 0x00500000ff00a9b1 */ /* 0x000e620008000008 */
[C---:B------:R-:W-:Y:S01]  /*1c70*/  LOP3.LUT R3, R0.reuse, 0x20, RZ, 0x3c, !PT ;  /* 0x0000002000037812 */ /* 0x040fe200078e3cff */
[C---:B------:R-:W-:Y:S01]  /*1c80*/  VIADD R2, R0.reuse, UR8 ;  /* 0x0000000800027c36 */ /* 0x040fe20008000000 */
[----:B-1----:R-:W-:Y:S01]  /*1c90*/  BAR.SYNC.DEFER_BLOCKING 0x0 ;  /* 0x0000000000007b1d */ /* 0x002fe20000010000 */
[----:B------:R-:W-:-:S02]  /*1ca0*/  LOP3.LUT R4, R0, 0x40, RZ, 0x3c, !PT ;  /* 0x0000004000047812 */ /* 0x000fc400078e3cff */
[----:B------:R-:W-:Y:S01]  /*1cb0*/  F2FP.BF16.F32.PACK_AB R64, R65, R64 ;  /* 0x000000404140723e */ /* 0x000fe200000010ff */
[----:B------:R-:W-:Y:S01]  /*1cc0*/  VIADD R3, R3, UR8 ;  /* 0x0000000803037c36 */ /* 0x000fe20008000000 */
[----:B------:R-:W-:Y:S01]  /*1cd0*/  F2FP.BF16.F32.PACK_AB R25, R27, R26 ;  /* 0x0000001a1b19723e */ /* 0x000fe200000010ff */
[----:B------:R-:W-:Y:S01]  /*1ce0*/  VIADD R4, R4, UR8 ;  /* 0x0000000804047c36 */ /* 0x000fe20008000000 */
[----:B------:R-:W-:Y:S01]  /*1cf0*/  F2FP.BF16.F32.PACK_AB R65, R67, R66 ;  /* 0x000000424341723e */ /* 0x000fe200000010ff */
[----:B------:R-:W-:Y:S01]  /*1d00*/  VOTEU.ANY UP0, P0 ;  /* 0x00000000003f7886 */ /* 0x000fe20000000100 */
[----:B------:R-:W-:Y:S01]  /*1d10*/  F2FP.BF16.F32.PACK_AB R26, R29, R28 ;  /* 0x0000001c1d1a723e */ /* 0x000fe200000010ff */
[----:B------:R-:W-:Y:S01]  /*1d20*/  VOTEU.ANY UP1, P0 ;  /* 0x00000000003f7886 */ /* 0x000fe20000020100 */
[----:B------:R-:W-:Y:S02]  /*1d30*/  F2FP.BF16.F32.PACK_AB R27, R31, R30 ;  /* 0x0000001e1f1b723e */ /* 0x000fe400000010ff */
[----:B------:R-:W-:Y:S01]  /*1d40*/  F2FP.BF16.F32.PACK_AB R32, R33, R32 ;  /* 0x000000202120723e */ /* 0x000fe200000010ff */
[----:B--2---:R-:W-:Y:S01]  /*1d50*/  @UP0 UMOV UR4, UR20 ;  /* 0x0000001400040c82 */ /* 0x004fe20008000000 */
[----:B------:R-:W-:Y:S01]  /*1d60*/  LOP3.LUT R0, R0, 0x60, RZ, 0x3c, !PT ;  /* 0x0000006000007812 */ /* 0x000fe200078e3cff */
[----:B------:R-:W-:Y:S01]  /*1d70*/  @UP0 UMOV UR5, UR21 ;  /* 0x0000001500050c82 */ /* 0x000fe20008000000 */
[----:B------:R-:W-:-:S02]  /*1d80*/  F2FP.BF16.F32.PACK_AB R66, R69, R68 ;  /* 0x000000444542723e */ /* 0x000fc400000010ff */
[----:B------:R-:W-:Y:S01]  /*1d90*/  F2FP.BF16.F32.PACK_AB R67, R71, R70 ;  /* 0x000000464743723e */ /* 0x000fe200000010ff */
[----:B------:R-:W-:Y:S01]  /*1da0*/  VIADD R0, R0, UR8 ;  /* 0x0000000800007c36 */ /* 0x000fe20008000000 */
[----:B------:R-:W-:Y:S02]  /*1db0*/  F2FP.BF16.F32.PACK_AB R72, R73, R72 ;  /* 0x000000484948723e */ /* 0x000fe400000010ff */
[----:B------:R-:W-:Y:S01]  /*1dc0*/  F2FP.BF16.F32.PACK_AB R33, R35, R34 ;  /* 0x000000222321723e */ /* 0x000fe200000010ff */
[----:B------:R-:W-:Y:S01]  /*1dd0*/  STSM.16.M88.4 [R2], R56 ;  /* 0x0000003802007844 */ /* 0x000fe20000000200 */
[----:B------:R-:W-:Y:S02]  /*1de0*/  F2FP.BF16.F32.PACK_AB R73, R75, R74 ;  /* 0x0000004a4b49723e */ /* 0x000fe400000010ff */
[----:B------:R-:W-:Y:S01]  /*1df0*/  F2FP.BF16.F32.PACK_AB R34, R37, R36 ;  /* 0x000000242522723e */ /* 0x000fe200000010ff */
[----:B------:R-:W-:Y:S01]  /*1e00*/  STSM.16.M88.4 [R2+0x4000], R24 ;  /* 0x0040001802007844 */ /* 0x000fe20000000200 */
[----:B------:R-:W-:-:S02]  /*1e10*/  F2FP.BF16.F32.PACK_AB R35, R39, R38 ;  /* 0x000000262723723e */ /* 0x000fc400000010ff */
[----:B------:R-:W-:Y:S01]  /*1e20*/  F2FP.BF16.F32.PACK_AB R40, R41, R40 ;  /* 0x000000282928723e */ /* 0x000fe200000010ff */
[----:B------:R-:W-:Y:S01]  /*1e30*/  STSM.16.M88.4 [R3], R64 ;  /* 0x0000004003007844 */ /* 0x000fe20000000200 */
[----:B------:R-:W-:Y:S02]  /*1e40*/  F2FP.BF16.F32.PACK_AB R74, R77, R76 ;  /* 0x0000004c4d4a723e */ /* 0x000fe400000010ff */
[----:B------:R-:W-:Y:S01]  /*1e50*/  F2FP.BF16.F32.PACK_AB R75, R79, R78 ;  /* 0x0000004e4f4b723e */ /* 0x000fe200000010ff */
[----:B------:R-:W-:Y:S01]  /*1e60*/  STSM.16.M88.4 [R3+0x4000], R32 ;  /* 0x0040002003007844 */ /* 0x000fe20000000200 */
[----:B------:R-:W-:Y:S02]  /*1e70*/  F2FP.BF16.F32.PACK_AB R80, R81, R80 ;  /* 0x000000505150723e */ /* 0x000fe400000010ff */
[----:B------:R-:W-:Y:S01]  /*1e80*/  F2FP.BF16.F32.PACK_AB R41, R43, R42 ;  /* 0x0000002a2b29723e */ /* 0x000fe200000010ff */
[----:B------:R-:W-:Y:S01]  /*1e90*/  STSM.16.M88.4 [R4], R72 ;  /* 0x0000004804007844 */ /* 0x000fe20000000200 */
[----:B------:R-:W-:-:S02]  /*1ea0*/  F2FP.BF16.F32.PACK_AB R81, R83, R82 ;  /* 0x000000525351723e */ /* 0x000fc400000010ff */
[----:B------:R-:W-:Y:S02]  /*1eb0*/  F2FP.BF16.F32.PACK_AB R42, R45, R44 ;  /* 0x0000002c2d2a723e */ /* 0x000fe400000010ff */
[----:B------:R-:W-:Y:S02]  /*1ec0*/  F2FP.BF16.F32.PACK_AB R43, R47, R46 ;  /* 0x0000002e2f2b723e */ /* 0x000fe400000010ff */
[----:B------:R-:W-:Y:S02]  /*1ed0*/  F2FP.BF16.F32.PACK_AB R48, R49, R48 ;  /* 0x000000303130723e */ /* 0x000fe400000010ff */
[----:B------:R-:W-:Y:S01]  /*1ee0*/  F2FP.BF16.F32.PACK_AB R82, R85, R84 ;  /* 0x000000545552723e */ /* 0x000fe200000010ff */
[----:B------:R-:W-:Y:S01]  /*1ef0*/  STSM.16.M88.4 [R4+0x4000], R40 ;  /* 0x0040002804007844 */ /* 0x000fe20000000200 */
[----:B------:R-:W-:Y:S02]  /*1f00*/  F2FP.BF16.F32.PACK_AB R83, R87, R86 ;  /* 0x000000565753723e */ /* 0x000fe400000010ff */
[----:B------:R-:W-:-:S02]  /*1f10*/  F2FP.BF16.F32.PACK_AB R49, R51, R50 ;  /* 0x000000323331723e */ /* 0x000fc400000010ff */
[----:B------:R-:W-:Y:S01]  /*1f20*/  F2FP.BF16.F32.PACK_AB R50, R53, R52 ;  /* 0x000000343532723e */ /* 0x000fe200000010ff */
[----:B------:R-:W-:Y:S01]  /*1f30*/  STSM.16.M88.4 [R0], R80 ;  /* 0x0000005000007844 */ /* 0x000fe20000000200 */
[----:B------:R-:W-:-:S05]  /*1f40*/  F2FP.BF16.F32.PACK_AB R51, R55, R54 ;  /* 0x000000363733723e */ /* 0x000fca00000010ff */
[----:B------:R-:W-:Y:S01]  /*1f50*/  STSM.16.M88.4 [R0+0x4000], R48 ;  /* 0x0040003000007844 */ /* 0x000fe20000000200 */
[----:B------:R1:W-:Y:S06]  /*1f60*/  MEMBAR.ALL.CTA ;  /* 0x0000000000007992 */ /* 0x0003ec0000008000 */
[----:B-1----:R-:W1:Y:S02]  /*1f70*/  FENCE.VIEW.ASYNC.S ;  /* 0x00000000000073c6 */ /* 0x002e640000000000 */
[----:B-1----:R-:W-:Y:S06]  /*1f80*/  BAR.SYNC.DEFER_BLOCKING 0x0 ;  /* 0x0000000000007b1d */ /* 0x002fec0000010000 */
[----:B------:R1:W-:Y:S01]  /*1f90*/  @UP1 UTMASTG.2D [UR8], [UR4] ;  /* 0x00000008040013b5 */ /* 0x0003e20008008000 */
[----:B------:R0:W-:Y:S01]  /*1fa0*/  UTMACMDFLUSH ;  /* 0x00000000000079b7 */ /* 0x0001e20000000000 */
[----:B------:R-:W-:-:S04]  /*1fb0*/  DEPBAR.LE SB0, 0x0 ;  /* 0x000080000000791a */ /* 0x000fc80000000000 */
[----:B------:R-:W-:Y:S06]  /*1fc0*/  BAR.SYNC.DEFER_BLOCKING 0x0 ;  /* 0x0000000000007b1d */ /* 0x000fec0000010000 */
[----:B-1----:R-:W-:Y:S05]  /*1fd0*/  EXIT ;  /* 0x000000000000794d */ /* 0x002fea0003800000 */
.L_x_48:
[----:B------:R-:W1:Y:S02]  /*1fe0*/  SYNCS.PHASECHK.TRANS64.TRYWAIT P0, [UR8+0x5000], R3 ;  /* 0x00500003ff0075a7 */ /* 0x000e640008000148 */
[----:B-1----:R-:W-:Y:S05]  /*1ff0*/  @!P0 BRA `(.L_x_48) ;  /* 0xfffffffc00f88947 */ /* 0x002fea000383ffff */
[----:B------:R-:W-:Y:S05]  /*2000*/  BRA `(.L_x_50) ;  /* 0xfffffff800747947 */ /* 0x000fea000383ffff */
.L_x_51:
[----:B------:R-:W-:-:S00]  /*2010*/  BRA `(.L_x_51) ;  /* 0xfffffffc00fc7947 */ /* 0x000fc0000383ffff */
[----:B------:R-:W-:-:S00]  /*2020*/  NOP ;  /* 0x0000000000007918 */ /* 0x000fc00000000000 */
        /* <DEDUP_REMOVED lines=13> */
.L_x_52:


//--------------------- .nv.shared.gluon_wgmma    --------------------------
	.section	.nv.shared.gluon_wgmma,"aw",@nobits
	.sectionflags	@""
	.align	16
	.zero		1024


//--------------------- .nv.shared.reserved.0     --------------------------
	.section	.nv.shared.reserved.0,"aw",@nobits
	.weak		__nv_reservedSMEM_offset_0_alias
	.size		__nv_reservedSMEM_offset_0_alias, 0, 0
	.other		__nv_reservedSMEM_offset_0_alias,@"STO_CUDA_RESERVED_SHARED STV_DEFAULT"
__nv_reservedSMEM_offset_0_alias:
	.zero		0


//--------------------- .nv.constant0.gluon_wgmma --------------------------
	.section	.nv.constant0.gluon_wgmma,"a",@progbits
	.sectionflags	@""
	.align	4
.nv.constant0.gluon_wgmma:
	.zero		608


//--------------------- SYMBOLS --------------------------

	.type		.nv.reservedSmem.offset0,@object
	.size		.nv.reservedSmem.offset0,0x4
